def attn_fwd(
    Q,
    K,
    V,
    Out,
    Lse,
    sm_scale,
    stride_qz,
    stride_qh,
    stride_qm,
    stride_qk,
    stride_kz,
    stride_kh,
    stride_kn,
    stride_kk,
    stride_vz,
    stride_vh,
    stride_vn,
    stride_vk,
    stride_oz,
    stride_oh,
    stride_om,
    stride_ok,
    seqlen_q,
    seqlen_k,
    BLOCK_M: tl.constexpr,
    BLOCK_N: tl.constexpr,
    HEAD_DIM: tl.constexpr,
    CAUSAL: tl.constexpr,
):
    start_m = tl.program_id(0)
    off_hz = tl.program_id(1)
    q_off = off_hz * stride_qh
    k_off = off_hz * stride_kh
    v_off = off_hz * stride_vh
    offs_m = start_m * BLOCK_M + tl.arange(0, BLOCK_M)
    offs_d = tl.arange(0, HEAD_DIM)
    offs_n = tl.arange(0, BLOCK_N)
    q_ptrs = Q + q_off + offs_m[:, None] * stride_qm + offs_d[None, :] * stride_qk
    k_ptrs = K + k_off + offs_d[:, None] * stride_kk + offs_n[None, :] * stride_kn
    v_ptrs = V + v_off + offs_n[:, None] * stride_vn + offs_d[None, :] * stride_vk
    m_i = tl.full([BLOCK_M], float("-inf"), dtype=tl.float32)
    l_i = tl.zeros([BLOCK_M], dtype=tl.float32) + 1.0
    acc = tl.zeros([BLOCK_M, HEAD_DIM], dtype=tl.float32)
    q = tl.load(q_ptrs)
    acc, l_i, m_i = _attn_fwd_inner(
        acc,
        l_i,
        m_i,
        q,
        k_ptrs,
        v_ptrs,
        sm_scale,
        stride_kn,
        stride_vn,
        start_m,
        seqlen_k,
        BLOCK_M,
        BLOCK_N,
        HEAD_DIM,
        CAUSAL,
    )
    acc = acc / l_i[:, None]
    lse = m_i + tl.math.log2(l_i) / 1.4426950408889634
    o_ptrs = (
        Out
        + off_hz * stride_oh
        + offs_m[:, None] * stride_om
        + offs_d[None, :] * stride_ok
    )
    tl.store(o_ptrs, acc.to(Out.dtype.element_ty))
    tl.store(Lse + off_hz * seqlen_q + offs_m, lse)

# config = {"BLOCK_M": 256, "BLOCK_N": 64, "HEAD_DIM": 128, "arch": "sm_90", "causal": true, "dtype": "bf16", "num_stages": 2, "num_warps": 8}
# arch = sm_90


// ===== COMPILED SASS (sm_90a) =====

	.target	sm_90a

	.elftype	@"ET_EXEC"


//--------------------- .note.nv.tkinfo           --------------------------
	.section	.note.nv.tkinfo,"",@"SHT_NOTE"
	.sectionflags	@"SHF_NOTE_NV_TKINFO"
	.tkinfo
        /*0018*/ 	.word	0x00000002
        /*0030*/ 	.string	""
        /*0030*/ 	.string	"ptxas"
        /*0030*/ 	.string	"Cuda compilation tools, release 13.0, V13.0.88"
        /*0030*/ 	.string	"Build cuda_13.0.r13.0/compiler.36424714_0"
        /*0030*/ 	.string	"-v  -suppress-debug-info  -lineinfo  -arch sm_90a "



//--------------------- .note.nv.cuinfo           --------------------------
	.section	.note.nv.cuinfo,"",@"SHT_NOTE"
	.sectionflags	@"SHF_NOTE_NV_CUINFO"
        /*0018*/ 	.short	0x0002
        /*001a*/ 	.short	0x005a
        /*001c*/ 	.short	0x0082
	.zero		2


//--------------------- .nv.info                  --------------------------
	.section	.nv.info,"",@"SHT_CUDA_INFO"
	.align	4


	//----- nvinfo : EIATTR_REGCOUNT
	.align		4
        /*0000*/ 	.byte	0x04, 0x2f
        /*0002*/ 	.short	(.L_2 - .L_1)
	.align		4
.L_1:
        /*0004*/ 	.word	index@(attn_fwd)
        /*0008*/ 	.word	0x000000ff


	//----- nvinfo : EIATTR_FRAME_SIZE
	.align		4
.L_2:
        /*000c*/ 	.byte	0x04, 0x11
        /*000e*/ 	.short	(.L_4 - .L_3)
	.align		4
.L_3:
        /*0010*/ 	.word	index@(attn_fwd)
        /*0014*/ 	.word	0x00000248


	//----- nvinfo : EIATTR_MIN_STACK_SIZE
	.align		4
.L_4:
        /*0018*/ 	.byte	0x04, 0x12
        /*001a*/ 	.short	(.L_6 - .L_5)
	.align		4
.L_5:
        /*001c*/ 	.word	index@(attn_fwd)
        /*0020*/ 	.word	0x00000248
.L_6:


//--------------------- .nv.compat                --------------------------
	.section	.nv.compat,"",@"SHT_CUDA_COMPAT_INFO"
	.align	4
        /*0000*/ 	.byte	0x02, 0x09, 0x01, 0x00, 0x02, 0x02, 0x04, 0x00, 0x02, 0x05, 0x05, 0x00, 0x03, 0x07, 0x01, 0x01
        /*0010*/ 	.byte	0x02, 0x03, 0x00, 0x00, 0x02, 0x06, 0x01, 0x00, 0x04, 0x0b, 0x08, 0x00, 0x00, 0x00, 0x00, 0x00
        /*0020*/ 	.byte	0x00, 0x00, 0x00, 0x00


//--------------------- .nv.info.attn_fwd         --------------------------
	.section	.nv.info.attn_fwd,"",@"SHT_CUDA_INFO"
	.sectionflags	@""
	.align	4


	//----- nvinfo : EIATTR_CUDA_API_VERSION
	.align		4
        /*0000*/ 	.byte	0x04, 0x37
        /*0002*/ 	.short	(.L_8 - .L_7)
.L_7:
        /*0004*/ 	.word	0x00000082


	//----- nvinfo : EIATTR_KPARAM_INFO
	.align		4
.L_8:
        /*0008*/ 	.byte	0x04, 0x17
        /*000a*/ 	.short	(.L_10 - .L_9)
.L_9:
        /*000c*/ 	.word	0x00000000
        /*0010*/ 	.short	0x0019
        /*0012*/ 	.short	0x0080
        /*0014*/ 	.byte	0x00, 0xf4, 0x21, 0x00


	//----- nvinfo : EIATTR_KPARAM_INFO
	.align		4
.L_10:
        /*0018*/ 	.byte	0x04, 0x17
        /*001a*/ 	.short	(.L_12 - .L_11)
.L_11:
        /*001c*/ 	.word	0x00000000
        /*0020*/ 	.short	0x0018
        /*0022*/ 	.short	0x0078
        /*0024*/ 	.byte	0x00, 0xf4, 0x21, 0x00


	//----- nvinfo : EIATTR_KPARAM_INFO
	.align		4
.L_12:
        /*0028*/ 	.byte	0x04, 0x17
        /*002a*/ 	.short	(.L_14 - .L_13)
.L_13:
        /*002c*/ 	.word	0x00000000
        /*0030*/ 	.short	0x0017
        /*0032*/ 	.short	0x0070
        /*0034*/ 	.byte	0x00, 0xf0, 0x11, 0x00


	//----- nvinfo : EIATTR_KPARAM_INFO
	.align		4
.L_14:
        /*0038*/ 	.byte	0x04, 0x17
        /*003a*/ 	.short	(.L_16 - .L_15)
.L_15:
        /*003c*/ 	.word	0x00000000
        /*0040*/ 	.short	0x0016
        /*0042*/ 	.short	0x006c
        /*0044*/ 	.byte	0x00, 0xf0, 0x11, 0x00


	//----- nvinfo : EIATTR_KPARAM_INFO
	.align		4
.L_16:
        /*0048*/ 	.byte	0x04, 0x17
        /*004a*/ 	.short	(.L_18 - .L_17)
.L_17:
        /*004c*/ 	.word	0x00000000
        /*0050*/ 	.short	0x0015
        /*0052*/ 	.short	0x0068
        /*0054*/ 	.byte	0x00, 0xf0, 0x11, 0x00


	//----- nvinfo : EIATTR_KPARAM_INFO
	.align		4
.L_18:
        /*0058*/ 	.byte	0x04, 0x17
        /*005a*/ 	.short	(.L_20 - .L_19)
.L_19:
        /*005c*/ 	.word	0x00000000
        /*0060*/ 	.short	0x0014
        /*0062*/ 	.short	0x0064
        /*0064*/ 	.byte	0x00, 0xf0, 0x11, 0x00


	//----- nvinfo : EIATTR_KPARAM_INFO
	.align		4
.L_20:
        /*0068*/ 	.byte	0x04, 0x17
        /*006a*/ 	.short	(.L_22 - .L_21)
.L_21:
        /*006c*/ 	.word	0x00000000
        /*0070*/ 	.short	0x0013
        /*0072*/ 	.short	0x0060
        /*0074*/ 	.byte	0x00, 0xf0, 0x11, 0x00


	//----- nvinfo : EIATTR_KPARAM_INFO
	.align		4
.L_22:
        /*0078*/ 	.byte	0x04, 0x17
        /*007a*/ 	.short	(.L_24 - .L_23)
.L_23:
        /*007c*/ 	.word	0x00000000
        /*0080*/ 	.short	0x0012
        /*0082*/ 	.short	0x005c
        /*0084*/ 	.byte	0x00, 0xf0, 0x11, 0x00


	//----- nvinfo : EIATTR_KPARAM_INFO
	.align		4
.L_24:
        /*0088*/ 	.byte	0x04, 0x17
        /*008a*/ 	.short	(.L_26 - .L_25)
.L_25:
        /*008c*/ 	.word	0x00000000
        /*0090*/ 	.short	0x0011
        /*0092*/ 	.short	0x0058
        /*0094*/ 	.byte	0x00, 0xf0, 0x11, 0x00


	//----- nvinfo : EIATTR_KPARAM_INFO
	.align		4
.L_26:
        /*0098*/ 	.byte	0x04, 0x17
        /*009a*/ 	.short	(.L_28 - .L_27)
.L_27:
        /*009c*/ 	.word	0x00000000
        /*00a0*/ 	.short	0x0010
        /*00a2*/ 	.short	0x0054
        /*00a4*/ 	.byte	0x00, 0xf0, 0x11, 0x00


	//----- nvinfo : EIATTR_KPARAM_INFO
	.align		4
.L_28:
        /*00a8*/ 	.byte	0x04, 0x17
        /*00aa*/ 	.short	(.L_30 - .L_29)
.L_29:
        /*00ac*/ 	.word	0x00000000
        /*00b0*/ 	.short	0x000f
        /*00b2*/ 	.short	0x0050
        /*00b4*/ 	.byte	0x00, 0xf0, 0x11, 0x00


	//----- nvinfo : EIATTR_KPARAM_INFO
	.align		4
.L_30:
        /*00b8*/ 	.byte	0x04, 0x17
        /*00ba*/ 	.short	(.L_32 - .L_31)
.L_31:
        /*00bc*/ 	.word	0x00000000
        /*00c0*/ 	.short	0x000e
        /*00c2*/ 	.short	0x004c
        /*00c4*/ 	.byte	0x00, 0xf0, 0x11, 0x00


	//----- nvinfo : EIATTR_KPARAM_INFO
	.align		4
.L_32:
        /*00c8*/ 	.byte	0x04, 0x17
        /*00ca*/ 	.short	(.L_34 - .L_33)
.L_33:
        /*00cc*/ 	.word	0x00000000
        /*00d0*/ 	.short	0x000d
        /*00d2*/ 	.short	0x0048
        /*00d4*/ 	.byte	0x00, 0xf0, 0x11, 0x00


	//----- nvinfo : EIATTR_KPARAM_INFO
	.align		4
.L_34:
        /*00d8*/ 	.byte	0x04, 0x17
        /*00da*/ 	.short	(.L_36 - .L_35)
.L_35:
        /*00dc*/ 	.word	0x00000000
        /*00e0*/ 	.short	0x000c
        /*00e2*/ 	.short	0x0044
        /*00e4*/ 	.byte	0x00, 0xf0, 0x11, 0x00


	//----- nvinfo : EIATTR_KPARAM_INFO
	.align		4
.L_36:
        /*00e8*/ 	.byte	0x04, 0x17
        /*00ea*/ 	.short	(.L_38 - .L_37)
.L_37:
        /*00ec*/ 	.word	0x00000000
        /*00f0*/ 	.short	0x000b
        /*00f2*/ 	.short	0x0040
        /*00f4*/ 	.byte	0x00, 0xf0, 0x11, 0x00


	//----- nvinfo : EIATTR_KPARAM_INFO
	.align		4
.L_38:
        /*00f8*/ 	.byte	0x04, 0x17
        /*00fa*/ 	.short	(.L_40 - .L_39)
.L_39:
        /*00fc*/ 	.word	0x00000000
        /*0100*/ 	.short	0x000a
        /*0102*/ 	.short	0x003c
        /*0104*/ 	.byte	0x00, 0xf0, 0x11, 0x00


	//----- nvinfo : EIATTR_KPARAM_INFO
	.align		4
.L_40:
        /*0108*/ 	.byte	0x04, 0x17
        /*010a*/ 	.short	(.L_42 - .L_41)
.L_41:
        /*010c*/ 	.word	0x00000000
        /*0110*/ 	.short	0x0009
        /*0112*/ 	.short	0x0038
        /*0114*/ 	.byte	0x00, 0xf0, 0x11, 0x00


	//----- nvinfo : EIATTR_KPARAM_INFO
	.align		4
.L_42:
        /*0118*/ 	.byte	0x04, 0x17
        /*011a*/ 	.short	(.L_44 - .L_43)
.L_43:
        /*011c*/ 	.word	0x00000000
        /*0120*/ 	.short	0x0008
        /*0122*/ 	.short	0x0034
        /*0124*/ 	.byte	0x00, 0xf0, 0x11, 0x00


	//----- nvinfo : EIATTR_KPARAM_INFO
	.align		4
.L_44:
        /*0128*/ 	.byte	0x04, 0x17
        /*012a*/ 	.short	(.L_46 - .L_45)
.L_45:
        /*012c*/ 	.word	0x00000000
        /*0130*/ 	.short	0x0007
        /*0132*/ 	.short	0x0030
        /*0134*/ 	.byte	0x00, 0xf0, 0x11, 0x00


	//----- nvinfo : EIATTR_KPARAM_INFO
	.align		4
.L_46:
        /*0138*/ 	.byte	0x04, 0x17
        /*013a*/ 	.short	(.L_48 - .L_47)
.L_47:
        /*013c*/ 	.word	0x00000000
        /*0140*/ 	.short	0x0006
        /*0142*/ 	.short	0x002c
        /*0144*/ 	.byte	0x00, 0xf0, 0x11, 0x00


	//----- nvinfo : EIATTR_KPARAM_INFO
	.align		4
.L_48:
        /*0148*/ 	.byte	0x04, 0x17
        /*014a*/ 	.short	(.L_50 - .L_49)
.L_49:
        /*014c*/ 	.word	0x00000000
        /*0150*/ 	.short	0x0005
        /*0152*/ 	.short	0x0028
        /*0154*/ 	.byte	0x00, 0xf0, 0x11, 0x00


	//----- nvinfo : EIATTR_KPARAM_INFO
	.align		4
.L_50:
        /*0158*/ 	.byte	0x04, 0x17
        /*015a*/ 	.short	(.L_52 - .L_51)
.L_51:
        /*015c*/ 	.word	0x00000000
        /*0160*/ 	.short	0x0004
        /*0162*/ 	.short	0x0020
        /*0164*/ 	.byte	0x00, 0xf4, 0x21, 0x00


	//----- nvinfo : EIATTR_KPARAM_INFO
	.align		4
.L_52:
        /*0168*/ 	.byte	0x04, 0x17
        /*016a*/ 	.short	(.L_54 - .L_53)
.L_53:
        /*016c*/ 	.word	0x00000000
        /*0170*/ 	.short	0x0003
        /*0172*/ 	.short	0x0018
        /*0174*/ 	.byte	0x00, 0xf4, 0x21, 0x00


	//----- nvinfo : EIATTR_KPARAM_INFO
	.align		4
.L_54:
        /*0178*/ 	.byte	0x04, 0x17
        /*017a*/ 	.short	(.L_56 - .L_55)
.L_55:
        /*017c*/ 	.word	0x00000000
        /*0180*/ 	.short	0x0002
        /*0182*/ 	.short	0x0010
        /*0184*/ 	.byte	0x00, 0xf4, 0x21, 0x00


	//----- nvinfo : EIATTR_KPARAM_INFO
	.align		4
.L_56:
        /*0188*/ 	.byte	0x04, 0x17
        /*018a*/ 	.short	(.L_58 - .L_57)
.L_57:
        /*018c*/ 	.word	0x00000000
        /*0190*/ 	.short	0x0001
        /*0192*/ 	.short	0x0008
        /*0194*/ 	.byte	0x00, 0xf4, 0x21, 0x00


	//----- nvinfo : EIATTR_KPARAM_INFO
	.align		4
.L_58:
        /*0198*/ 	.byte	0x04, 0x17
        /*019a*/ 	.short	(.L_60 - .L_59)
.L_59:
        /*019c*/ 	.word	0x00000000
        /*01a0*/ 	.short	0x0000
        /*01a2*/ 	.short	0x0000
        /*01a4*/ 	.byte	0x00, 0xf4, 0x21, 0x00


	//----- nvinfo : EIATTR_SPARSE_MMA_MASK
	.align		4
.L_60:
        /*01a8*/ 	.byte	0x03, 0x50
        /*01aa*/ 	.short	0x0000


	//----- nvinfo : EIATTR_MAXREG_COUNT
	.align		4
        /*01ac*/ 	.byte	0x03, 0x1b
        /*01ae*/ 	.short	0x00ff


	//----- nvinfo : EIATTR_NUM_BARRIERS
	.align		4
        /*01b0*/ 	.byte	0x02, 0x4c
        /*01b2*/ 	.byte	0x01
	.zero		1


	//----- nvinfo : EIATTR_ANNOTATIONS
	.align		4
        /*01b4*/ 	.byte	0x04, 0x55
        /*01b6*/ 	.short	(.L_62 - .L_61)


	//   ....[0]....
.L_61:
        /*01b8*/ 	.word	0x00000001
        /*01bc*/ 	.byte	0xe0, 0x2c, 0x00, 0x00, 0x01, 0x00, 0x00, 0x00, 0x00, 0x2d, 0x00, 0x00, 0x01, 0x00, 0x00, 0x00
        /* <DEDUP_REMOVED lines=80> */
        /*06cc*/ 	.byte	0x80, 0x95, 0x00, 0x00, 0x01, 0x00, 0x00, 0x00, 0x90, 0x95, 0x00, 0x00


	//----- nvinfo : EIATTR_MERCURY_ISA_VERSION
	.align		4
.L_62:
        /*06d8*/ 	.byte	0x03, 0x5f
        /*06da*/ 	.short	0x0101


	//----- nvinfo : EIATTR_COOP_GROUP_MASK_REGIDS
	.align		4
        /*06dc*/ 	.byte	0x04, 0x29
        /*06de*/ 	.short	(.L_64 - .L_63)


	//   ....[0]....
.L_63:
        /*06e0*/ 	.word	0xffffffff


	//   ....[1]....
        /*06e4*/ 	.word	0xffffffff


	//   ....[2]....
        /*06e8*/ 	.word	0xffffffff


	//   ....[3]....
        /*06ec*/ 	.word	0xffffffff


	//   ....[4]....
        /*06f0*/ 	.word	0xffffffff


	//   ....[5]....
        /*06f4*/ 	.word	0xffffffff


	//   ....[6]....
        /*06f8*/ 	.word	0xffffffff


	//   ....[7]....
        /*06fc*/ 	.word	0xffffffff


	//   ....[8]....
        /*0700*/ 	.word	0xffffffff


	//   ....[9]....
        /*0704*/ 	.word	0xffffffff


	//   ....[10]....
        /*0708*/ 	.word	0xffffffff


	//   ....[11]....
        /*070c*/ 	.word	0xffffffff


	//   ....[12]....
        /*0710*/ 	.word	0xffffffff


	//   ....[13]....
        /*0714*/ 	.word	0xffffffff


	//   ....[14]....
        /*0718*/ 	.word	0xffffffff


	//   ....[15]....
        /*071c*/ 	.word	0xffffffff


	//----- nvinfo : EIATTR_COOP_GROUP_INSTR_OFFSETS
	.align		4
.L_64:
        /*0720*/ 	.byte	0x04, 0x28
        /*0722*/ 	.short	(.L_66 - .L_65)


	//   ....[0]....
.L_65:
        /*0724*/ 	.word	0x00006d10


	//   ....[1]....
        /*0728*/ 	.word	0x00006e80


	//   ....[2]....
        /*072c*/ 	.word	0x00007150


	//   ....[3]....
        /*0730*/ 	.word	0x00007350


	//   ....[4]....
        /*0734*/ 	.word	0x000078d0


	//   ....[5]....
        /*0738*/ 	.word	0x00007980


	//   ....[6]....
        /*073c*/ 	.word	0x00007d50


	//   ....[7]....
        /*0740*/ 	.word	0x00007df0


	//   ....[8]....
        /*0744*/ 	.word	0x00009240


	//   ....[9]....
        /*0748*/ 	.word	0x00009250


	//   ....[10]....
        /*074c*/ 	.word	0x00009260


	//   ....[11]....
        /*0750*/ 	.word	0x00009270


	//   ....[12]....
        /*0754*/ 	.word	0x000092e0


	//   ....[13]....
        /*0758*/ 	.word	0x000092f0


	//   ....[14]....
        /*075c*/ 	.word	0x00009300


	//   ....[15]....
        /*0760*/ 	.word	0x00009310


	//----- nvinfo : EIATTR_EXIT_INSTR_OFFSETS
	.align		4
.L_66:
        /*0764*/ 	.byte	0x04, 0x1c
        /*0766*/ 	.short	(.L_68 - .L_67)


	//   ....[0]....
.L_67:
        /*0768*/ 	.word	0x0000f540


	//----- nvinfo : EIATTR_REQNTID
	.align		4
.L_68:
        /*076c*/ 	.byte	0x04, 0x10
        /*076e*/ 	.short	(.L_70 - .L_69)
.L_69:
        /*0770*/ 	.word	0x00000100
        /*0774*/ 	.word	0x00000001
        /*0778*/ 	.word	0x00000001


	//----- nvinfo : EIATTR_CBANK_PARAM_SIZE
	.align		4
.L_70:
        /*077c*/ 	.byte	0x03, 0x19
        /*077e*/ 	.short	0x0088


	//----- nvinfo : EIATTR_PARAM_CBANK
	.align		4
        /*0780*/ 	.byte	0x04, 0x0a
        /*0782*/ 	.short	(.L_72 - .L_71)
	.align		4
.L_71:
        /*0784*/ 	.word	index@(.nv.constant0.attn_fwd)
        /*0788*/ 	.short	0x0210
        /*078a*/ 	.short	0x0088


	//----- nvinfo : EIATTR_SW_WAR
	.align		4
.L_72:
        /*078c*/ 	.byte	0x04, 0x36
        /*078e*/ 	.short	(.L_74 - .L_73)
.L_73:
        /*0790*/ 	.word	0x00000008
.L_74:


//--------------------- .nv.callgraph             --------------------------
	.section	.nv.callgraph,"",@"SHT_CUDA_CALLGRAPH"
	.align	4
	.sectionentsize	8
	.align		4
        /*0000*/ 	.word	0x00000000
	.align		4
        /*0004*/ 	.word	0xffffffff
	.align		4
        /*0008*/ 	.word	0x00000000
	.align		4
        /*000c*/ 	.word	0xfffffffe
	.align		4
        /*0010*/ 	.word	0x00000000
	.align		4
        /*0014*/ 	.word	0xfffffffd
	.align		4
        /*0018*/ 	.word	0x00000000
	.align		4
        /*001c*/ 	.word	0xfffffffc


//--------------------- .nv.constant4             --------------------------
	.section	.nv.constant4,"a",@progbits
	.align	8
	.align		8
.nv.constant4:
        /*0000*/ 	.dword	_$_str


//--------------------- .text.attn_fwd            --------------------------
	.section	.text.attn_fwd,"ax",@progbits
	.align	128
        .global         attn_fwd
        .type           attn_fwd,@function
        .size           attn_fwd,(.L_x_3 - attn_fwd)
        .other          attn_fwd,@"STO_CUDA_ENTRY STV_DEFAULT"
attn_fwd:
.text.attn_fwd:
[----:B------:R-:W0:Y:S01]  /*0000*/  LDC R1, c[0x0][0x28] ;  /* 0x00000a00ff017b82 */ /* 0x000e220000000800 */
[----:B------:R-:W1:Y:S07]  /*0010*/  S2R R0, SR_CTAID.X ;  /* 0x0000000000007919 */ /* 0x000e6e0000002500 */
[----:B------:R-:W2:Y:S01]  /*0020*/  S2UR UR6, SR_CTAID.Y ;  /* 0x00000000000679c3 */ /* 0x000ea20000002600 */
[----:B------:R-:W-:Y:S01]  /*0030*/  ULDC.64 UR4, c[0x0][0x240] ;  /* 0x0000900000047ab9 */ /* 0x000fe20000000a00 */
[----:B------:R-:W-:Y:S01]  /*0040*/  ULDC.64 UR14, c[0x0][0x208] ;  /* 0x00008200000e7ab9 */ /* 0x000fe20000000a00 */
[----:B------:R-:W1:Y:S01]  /*0050*/  S2R R248, SR_TID.X ;  /* 0x0000000000f87919 */ /* 0x000e620000002100 */
[----:B0-----:R-:W-:-:S04]  /*0060*/  VIADD R1, R1, 0xfffffdb8 ;  /* 0xfffffdb801017836 */ /* 0x001fc80000000000 */
[----:B------:R-:W0:Y:S08]  /*0070*/  LDC.64 R4, c[0x0][0x210] ;  /* 0x00008400ff047b82 */ /* 0x000e300000000a00 */
[----:B------:R-:W3:Y:S01]  /*0080*/  LDC R15, c[0x0][0x248] ;  /* 0x00009200ff0f7b82 */ /* 0x000ee20000000800 */
[----:B--2---:R-:W-:-:S04]  /*0090*/  UIMAD UR4, UR6, UR4, URZ ;  /* 0x00000004060472a4 */ /* 0x004fc8000f8e023f */
[----:B------:R-:W-:Y:S01]  /*00a0*/  USHF.L.U32 UR7, UR4, 0x1, URZ ;  /* 0x0000000104077899 */ /* 0x000fe2000800063f */
[----:B-1----:R-:W-:-:S05]  /*00b0*/  PRMT R2, R248, 0x6540, R0 ;  /* 0x00006540f8027816 */ /* 0x002fca0000000000 */
[----:B------:R-:W-:Y:S01]  /*00c0*/  IMAD R2, R2, UR5, RZ ;  /* 0x0000000502027c24 */ /* 0x000fe2000f8e02ff */
[----:B------:R-:W-:Y:S01]  /*00d0*/  UIMAD.WIDE UR4, UR4, 0x2, URZ ;  /* 0x00000002040478a5 */ /* 0x000fe2000f8e023f */
[----:B---3--:R-:W-:Y:S02]  /*00e0*/  IMAD.SHL.U32 R7, R15, 0x10, RZ ;  /* 0x000000100f077824 */ /* 0x008fe400078e00ff */
[C---:B------:R-:W-:Y:S02]  /*00f0*/  IMAD.SHL.U32 R239, R2.reuse, 0x2, RZ ;  /* 0x0000000202ef7824 */ /* 0x040fe400078e00ff */
[----:B------:R-:W-:-:S03]  /*0100*/  IMAD.HI R2, R2, 0x2, RZ ;  /* 0x0000000202027827 */ /* 0x000fc600078e02ff */
[----:B0-----:R-:W-:Y:S01]  /*0110*/  IADD3 R238, P0, P1, R239, UR7, R4 ;  /* 0x00000007efee7c10 */ /* 0x001fe2000f91e004 */
[----:B------:R-:W-:-:S03]  /*0120*/  IMAD.SHL.U32 R3, R15, 0x8, RZ ;  /* 0x000000080f037824 */ /* 0x000fc600078e00ff */
[----:B------:R-:W-:Y:S02]  /*0130*/  IADD3.X R239, R2, UR5, R5, P0, P1 ;  /* 0x0000000502ef7c10 */ /* 0x000fe400087e2405 */
[CC--:B------:R-:W-:Y:S01]  /*0140*/  LEA R6, P1, R15.reuse, R238.reuse, 0x5 ;  /* 0x000000ee0f067211 */ /* 0x0c0fe200078228ff */
[C---:B------:R-:W-:Y:S01]  /*0150*/  IMAD.SHL.U32 R17, R15.reuse, 0x40, RZ ;  /* 0x000000400f117824 */ /* 0x040fe200078e00ff */
[CC--:B------:R-:W-:Y:S01]  /*0160*/  LEA R4, P0, R15.reuse, R238.reuse, 0x4 ;  /* 0x000000ee0f047211 */ /* 0x0c0fe200078020ff */
[----:B------:R-:W-:Y:S01]  /*0170*/  IMAD R21, R15, 0x14, RZ ;  /* 0x000000140f157824 */ /* 0x000fe200078e02ff */
[-C--:B------:R-:W-:Y:S01]  /*0180*/  LEA.HI.X.SX32 R7, R7, R239.reuse, 0x1, P1 ;  /* 0x000000ef07077211 */ /* 0x080fe200008f0eff */
[C---:B------:R-:W-:Y:S01]  /*0190*/  IMAD.SHL.U32 R13, R15.reuse, 0x20, RZ ;  /* 0x000000200f0d7824 */ /* 0x040fe200078e00ff */
[CC--:B------:R-:W-:Y:S01]  /*01a0*/  LEA R16, P1, R15.reuse, R238.reuse, 0x7 ;  /* 0x000000ee0f107211 */ /* 0x0c0fe200078238ff */
[----:B------:R-:W-:Y:S01]  /*01b0*/  IMAD R11, R15, 0xa, RZ ;  /* 0x0000000a0f0b7824 */ /* 0x000fe200078e02ff */
[-C--:B------:R-:W-:Y:S01]  /*01c0*/  LEA.HI.X.SX32 R5, R3, R239.reuse, 0x1, P0 ;  /* 0x000000ef03057211 */ /* 0x080fe200000f0eff */
[C---:B------:R-:W-:Y:S01]  /*01d0*/  IMAD R19, R15.reuse, 0x90, RZ ;  /* 0x000000900f137824 */ /* 0x040fe200078e02ff */
[CC--:B------:R-:W-:Y:S01]  /*01e0*/  LEA R12, P0, R15.reuse, R238.reuse, 0x6 ;  /* 0x000000ee0f0c7211 */ /* 0x0c0fe200078030ff */
[----:B------:R-:W-:Y:S01]  /*01f0*/  IMAD R25, R15, 0x50, RZ ;  /* 0x000000500f197824 */ /* 0x000fe200078e02ff */
[-C--:B------:R-:W-:Y:S01]  /*0200*/  LEA.HI.X.SX32 R17, R17, R239.reuse, 0x1, P1 ;  /* 0x000000ef11117211 */ /* 0x080fe200008f0eff */
[----:B------:R-:W-:Y:S01]  /*0210*/  IMAD R233, R15, 0xc0, RZ ;  /* 0x000000c00fe97824 */ /* 0x000fe200078e02ff */
[-C--:B------:R-:W-:Y:S01]  /*0220*/  IADD3 R10, P1, R21, R238.reuse, RZ ;  /* 0x000000ee150a7210 */ /* 0x080fe20007f3e0ff */
[----:B------:R-:W-:Y:S01]  /*0230*/  IMAD R9, R15, 0x5, RZ ;  /* 0x000000050f097824 */ /* 0x000fe200078e02ff */
[-C--:B------:R-:W-:Y:S01]  /*0240*/  LEA.HI.X.SX32 R13, R13, R239.reuse, 0x1, P0 ;  /* 0x000000ef0d0d7211 */ /* 0x080fe200000f0eff */
[----:B------:R-:W-:Y:S01]  /*0250*/  IMAD R203, R15, 0x48, RZ ;  /* 0x000000480fcb7824 */ /* 0x000fe200078e02ff */
[CC--:B------:R-:W-:Y:S01]  /*0260*/  IADD3 R8, P0, R11.reuse, R238.reuse, RZ ;  /* 0x000000ee0b087210 */ /* 0x0c0fe20007f1e0ff */
[----:B------:R0:W2:Y:S01]  /*0270*/  LDG.E.U16 R244, desc[UR14][R16.64] ;  /* 0x0000000e10f47981 */ /* 0x0000a2000c1e1500 */
[-C--:B------:R-:W-:Y:S01]  /*0280*/  LEA.HI.X.SX32 R11, R11, R239.reuse, 0x1, P1 ;  /* 0x000000ef0b0b7211 */ /* 0x080fe200008f0eff */
[----:B------:R-:W-:Y:S01]  /*0290*/  IMAD R23, R15, 0x28, RZ ;  /* 0x000000280f177824 */ /* 0x000fe200078e02ff */
[-C--:B------:R-:W-:Y:S01]  /*02a0*/  IADD3 R18, P2, R19, R238.reuse, RZ ;  /* 0x000000ee13127210 */ /* 0x080fe20007f5e0ff */
[----:B------:R-:W-:Y:S01]  /*02b0*/  IMAD R27, R15, 0xa0, RZ ;  /* 0x000000a00f1b7824 */ /* 0x000fe200078e02ff */
[-C--:B------:R-:W-:Y:S01]  /*02c0*/  IADD3 R232, P6, R233, R238.reuse, RZ ;  /* 0x000000eee9e87210 */ /* 0x080fe20007fde0ff */
[C---:B------:R-:W-:Y:S01]  /*02d0*/  IMAD R195, R15.reuse, 0x60, RZ ;  /* 0x000000600fc37824 */ /* 0x040fe200078e02ff */
[----:B------:R1:W3:Y:S01]  /*02e0*/  LDG.E.U16 R245, desc[UR14][R12.64] ;  /* 0x0000000e0cf57981 */ /* 0x0002e2000c1e1500 */
[----:B------:R-:W-:Y:S01]  /*02f0*/  IMAD R217, R15, 0x70, RZ ;  /* 0x000000700fd97824 */ /* 0x000fe200078e02ff */
[-C--:B0-----:R-:W-:Y:S01]  /*0300*/  IADD3 R16, P1, R25, R238.reuse, RZ ;  /* 0x000000ee19107210 */ /* 0x081fe20007f3e0ff */
[----:B------:R-:W-:Y:S01]  /*0310*/  IMAD R235, R15, 0xf0, RZ ;  /* 0x000000f00feb7824 */ /* 0x000fe200078e02ff */
[-C--:B------:R-:W-:Y:S01]  /*0320*/  LEA.HI.X.SX32 R9, R9, R239.reuse, 0x1, P0 ;  /* 0x000000ef09097211 */ /* 0x080fe200000f0eff */
[----:B------:R-:W-:Y:S01]  /*0330*/  IMAD R129, R15, 0x30, RZ ;  /* 0x000000300f817824 */ /* 0x000fe200078e02ff */
[-C--:B------:R-:W-:Y:S01]  /*0340*/  LEA.HI.X.SX32 R19, R203, R239.reuse, 0x1, P2 ;  /* 0x000000efcb137211 */ /* 0x080fe200010f0eff */
[----:B------:R-:W-:Y:S01]  /*0350*/  IMAD R199, R15, 0x38, RZ ;  /* 0x000000380fc77824 */ /* 0x000fe200078e02ff */
[-C--:B------:R-:W-:Y:S01]  /*0360*/  LEA.HI.X.SX32 R17, R23, R239.reuse, 0x1, P1 ;  /* 0x000000ef17117211 */ /* 0x080fe200008f0eff */
[----:B------:R-:W-:Y:S01]  /*0370*/  IMAD R229, R15, 0xe0, RZ ;  /* 0x000000e00fe57824 */ /* 0x000fe200078e02ff */
[-C--:B-1----:R-:W-:Y:S01]  /*0380*/  IADD3 R12, P0, R23, R238.reuse, RZ ;  /* 0x000000ee170c7210 */ /* 0x082fe20007f1e0ff */
[----:B------:R-:W-:Y:S01]  /*0390*/  IMAD R227, R15, 0xc2, RZ ;  /* 0x000000c20fe37824 */ /* 0x000fe200078e02ff */
[-C--:B------:R-:W-:Y:S01]  /*03a0*/  IADD3 R20, P2, R27, R238.reuse, RZ ;  /* 0x000000ee1b147210 */ /* 0x080fe20007f5e0ff */
[----:B------:R-:W-:Y:S01]  /*03b0*/  IMAD R231, R15, 0xd0, RZ ;  /* 0x000000d00fe77824 */ /* 0x000fe200078e02ff */
[-C--:B------:R-:W-:Y:S01]  /*03c0*/  IADD3 R234, P1, R195, R238.reuse, RZ ;  /* 0x000000eec3ea7210 */ /* 0x080fe20007f3e0ff */
[----:B------:R-:W-:Y:S01]  /*03d0*/  IMAD R211, R15, 0x61, RZ ;  /* 0x000000610fd37824 */ /* 0x000fe200078e02ff */
[-C--:B------:R-:W-:Y:S01]  /*03e0*/  LEA.HI.X.SX32 R233, R195, R239.reuse, 0x1, P6 ;  /* 0x000000efc3e97211 */ /* 0x080fe200030f0eff */
        /* <DEDUP_REMOVED lines=19> */
[-C--:B------:R-:W-:Y:S01]  /*0520*/  IADD3 R230, P5, R231, R238.reuse, RZ ;  /* 0x000000eee7e67210 */ /* 0x080fe20007fbe0ff */
[----:B------:R-:W-:Y:S01]  /*0530*/  IMAD R185, R15, 0x42, RZ ;  /* 0x000000420fb97824 */ /* 0x000fe200078e02ff */
[-C--:B------:R-:W-:Y:S01]  /*0540*/  LEA.HI.X.SX32 R229, R217, R239.reuse, 0x1, P2 ;  /* 0x000000efd9e57211 */ /* 0x080fe200010f0eff */
        /* <DEDUP_REMOVED lines=8> */
[----:B------:R0:W4:Y:S01]  /*05d0*/  LDG.E.U16 R243, desc[UR14][R18.64] ;  /* 0x0000000e12f37981 */ /* 0x000122000c1e1500 */
[-C--:B------:R-:W-:Y:S01]  /*05e0*/  IADD3 R214, P2, R214, R238.reuse, RZ ;  /* 0x000000eed6d67210 */ /* 0x080fe20007f5e0ff */
[C---:B------:R-:W-:Y:S01]  /*05f0*/  IMAD R205, R15.reuse, 0x49, RZ ;  /* 0x000000490fcd7824 */ /* 0x040fe200078e02ff */
[-C--:B------:R-:W-:Y:S01]  /*0600*/  LEA.HI.X.SX32 R237, R68, R239.reuse, 0x1, P4 ;  /* 0x000000ef44ed7211 */ /* 0x080fe200020f0eff */
[----:B------:R-:W-:Y:S01]  /*0610*/  IMAD R29, R15, 0xb0, RZ ;  /* 0x000000b00f1d7824 */ /* 0x000fe200078e02ff */
[-C--:B------:R-:W-:Y:S01]  /*0620*/  IADD3 R220, P5, R221, R238.reuse, RZ ;  /* 0x000000eedddc7210 */ /* 0x080fe20007fbe0ff */
[----:B------:R-:W-:Y:S01]  /*0630*/  IMAD R191, R15, 0x21, RZ ;  /* 0x000000210fbf7824 */ /* 0x000fe200078e02ff */
[-C--:B------:R-:W-:Y:S01]  /*0640*/  IADD3 R222, P4, R223, R238.reuse, RZ ;  /* 0x000000eedfde7210 */ /* 0x080fe20007f9e0ff */
[C---:B------:R-:W-:Y:S01]  /*0650*/  IMAD R209, R15.reuse, 0x59, RZ ;  /* 0x000000590fd17824 */ /* 0x040fe200078e02ff */
[-C--:B------:R-:W-:Y:S01]  /*0660*/  LEA.HI.X.SX32 R227, R120, R239.reuse, 0x1, P3 ;  /* 0x000000ef78e37211 */ /* 0x080fe200018f0eff */
[----:B0-----:R-:W-:Y:S01]  /*0670*/  IMAD R18, R15, 0x71, RZ ;  /* 0x000000710f127824 */ /* 0x001fe200078e02ff */
[-C--:B------:R-:W-:Y:S01]  /*0680*/  LEA.HI.X.SX32 R211, R99, R239.reuse, 0x1, P6 ;  /* 0x000000ef63d37211 */ /* 0x080fe200030f0eff */
[----:B------:R-:W-:Y:S01]  /*0690*/  IMAD R133, R15, 0x32, RZ ;  /* 0x000000320f857824 */ /* 0x000fe200078e02ff */
[-C--:B------:R-:W-:Y:S01]  /*06a0*/  LEA.HI.X.SX32 R195, R113, R239.reuse, 0x1, P1 ;  /* 0x000000ef71c37211 */ /* 0x080fe200008f0eff */
[C---:B------:R-:W-:Y:S01]  /*06b0*/  IMAD R175, R15.reuse, 0x72, RZ ;  /* 0x000000720faf7824 */ /* 0x040fe200078e02ff */
[-C--:B------:R-:W-:Y:S01]  /*06c0*/  IADD3 R212, P3, R212, R238.reuse, RZ ;  /* 0x000000eed4d47210 */ /* 0x080fe20007f7e0ff */
[----:B------:R-:W-:Y:S01]  /*06d0*/  IMAD R165, R15, 0x11, RZ ;  /* 0x000000110fa57824 */ /* 0x000fe200078e02ff */
[-C--:B------:R-:W-:Y:S01]  /*06e0*/  IADD3 R204, P6, R185, R238.reuse, RZ ;  /* 0x000000eeb9cc7210 */ /* 0x080fe20007fde0ff */
[----:B------:R-:W5:Y:S01]  /*06f0*/  LDG.E.U16 R4, desc[UR14][R4.64] ;  /* 0x0000000e04047981 */ /* 0x000f62000c1e1500 */
[-C--:B------:R-:W-:Y:S01]  /*0700*/  IADD3 R218, P1, R219, R238.reuse, RZ ;  /* 0x000000eedbda7210 */ /* 0x080fe20007f3e0ff */
[----:B------:R-:W-:Y:S01]  /*0710*/  IMAD R181, R15, 0x52, RZ ;  /* 0x000000520fb57824 */ /* 0x000fe200078e02ff */
[-C--:B------:R-:W-:Y:S01]  /*0720*/  LEA.HI.X.SX32 R215, R215, R239.reuse, 0x1, P2 ;  /* 0x000000efd7d77211 */ /* 0x080fe200010f0eff */
[----:B------:R-:W2:Y:S01]  /*0730*/  LDG.E.U16 R3, desc[UR14][R6.64] ;  /* 0x0000000e06037981 */ /* 0x000ea2000c1e1500 */
[-C--:B------:R-:W-:Y:S01]  /*0740*/  LEA.HI.X.SX32 R221, R207, R239.reuse, 0x1, P5 ;  /* 0x000000efcfdd7211 */ /* 0x080fe200028f0eff */
[----:B------:R-:W-:Y:S01]  /*0750*/  IMAD R151, R15, 0x58, RZ ;  /* 0x000000580f977824 */ /* 0x000fe200078e02ff */
[-C--:B------:R-:W-:Y:S01]  /*0760*/  IADD3 R208, P2, R173, R238.reuse, RZ ;  /* 0x000000eeadd07210 */ /* 0x080fe20007f5e0ff */
[----:B------:R0:W4:Y:S01]  /*0770*/  LDG.E.U16 R242, desc[UR14][R16.64] ;  /* 0x0000000e10f27981 */ /* 0x000122000c1e1500 */
[-C--:B------:R-:W-:Y:S01]  /*0780*/  LEA.HI.X.SX32 R223, R205, R239.reuse, 0x1, P4 ;  /* 0x000000efcddf7211 */ /* 0x080fe200020f0eff */
[----:B------:R-:W-:Y:S01]  /*0790*/  IMAD R225, R15, 0x82, RZ ;  /* 0x000000820fe17824 */ /* 0x000fe200078e02ff */
[-C--:B------:R-:W-:Y:S01]  /*07a0*/  IADD3 R188, P5, R213, R238.reuse, RZ ;  /* 0x000000eed5bc7210 */ /* 0x080fe20007fbe0ff */
[----:B------:R1:W4:Y:S01]  /*07b0*/  LDG.E.U16 R5, desc[UR14][R8.64] ;  /* 0x0000000e08057981 */ /* 0x000322000c1e1500 */
[C---:B------:R-:W-:Y:S01]  /*07c0*/  IMAD R189, R15.reuse, 0x19, RZ ;  /* 0x000000190fbd7824 */ /* 0x040fe200078e02ff */
[-C--:B------:R-:W-:Y:S01]  /*07d0*/  LEA.HI.X.SX32 R213, R18, R239.reuse, 0x1, P3 ;  /* 0x000000ef12d57211 */ /* 0x080fe200018f0eff */
[----:B------:R-:W-:Y:S01]  /*07e0*/  IMAD R177, R15, 0x62, RZ ;  /* 0x000000620fb17824 */ /* 0x000fe200078e02ff */
[----:B------:R1:W4:Y:S01]  /*07f0*/  LDG.E.U16 R6, desc[UR14][R12.64] ;  /* 0x0000000e0c067981 */ /* 0x000322000c1e1500 */
[-C--:B------:R-:W-:Y:S01]  /*0800*/  LEA.HI.X.SX32 R205, R191, R239.reuse, 0x1, P6 ;  /* 0x000000efbfcd7211 */ /* 0x080fe200030f0eff */
[----:B0-----:R-:W-:Y:S01]  /*0810*/  IMAD R16, R15, 0x39, RZ ;  /* 0x000000390f107824 */ /* 0x001fe200078e02ff */
[-C--:B------:R-:W-:Y:S01]  /*0820*/  LEA.HI.X.SX32 R219, R209, R239.reuse, 0x1, P1 ;  /* 0x000000efd1db7211 */ /* 0x080fe200008f0eff */
[----:B------:R-:W-:Y:S01]  /*0830*/  IMAD R193, R15, 0x29, RZ ;  /* 0x000000290fc17824 */ /* 0x000fe200078e02ff */
[-C--:B------:R-:W-:Y:S01]  /*0840*/  IADD3 R206, P3, R133, R238.reuse, RZ ;  /* 0x000000ee85ce7210 */ /* 0x080fe20007f7e0ff */
[----:B------:R-:W-:Y:S01]  /*0850*/  IMAD.SHL.U32 R125, R15, 0x2, RZ ;  /* 0x000000020f7d7824 */ /* 0x000fe200078e00ff */
[-C--:B-1----:R-:W-:Y:S01]  /*0860*/  IADD3 R8, P0, R29, R238.reuse, RZ ;  /* 0x000000ee1d087210 */ /* 0x082fe20007f1e0ff */
        /* <DEDUP_REMOVED lines=13> */
[----:B------:R-:W-:Y:S01]  /*0940*/  LEA.HI.X.SX32 R165, R16, R239, 0x1, P6 ;  /* 0x000000ef10a57211 */ /* 0x000fe200030f0eff */
[----:B------:R0:W4:Y:S01]  /*0950*/  LDG.E.U16 R7, desc[UR14][R10.64] ;  /* 0x0000000e0a077981 */ /* 0x000122000c1e1500 */
[----:B------:R-:W-:-:S02]  /*0960*/  IADD3 R190, P4, R203, R238, RZ ;  /* 0x000000eecbbe7210 */ /* 0x000fc40007f9e0ff */
[-C--:B------:R-:W-:Y:S01]  /*0970*/  IADD3 R200, P3, R177, R238.reuse, RZ ;  /* 0x000000eeb1c87210 */ /* 0x080fe20007f7e0ff */
[C---:B------:R-:W-:Y:S01]  /*0980*/  IMAD R180, R15.reuse, 0xb4, RZ ;  /* 0x000000b40fb47824 */ /* 0x040fe200078e02ff */
[-C--:B------:R-:W-:Y:S01]  /*0990*/  IADD3 R192, P6, R12, R238.reuse, RZ ;  /* 0x000000ee0cc07210 */ /* 0x080fe20007fde0ff */
[----:B------:R-:W-:Y:S01]  /*09a0*/  IMAD R94, R15, 0x4a, RZ ;  /* 0x0000004a0f5e7824 */ /* 0x000fe200078e02ff */
[-C--:B------:R-:W-:Y:S01]  /*09b0*/  LEA.HI.X.SX32 R203, R193, R239.reuse, 0x1, P2 ;  /* 0x000000efc1cb7211 */ /* 0x080fe200010f0eff */
[----:B------:R-:W-:Y:S01]  /*09c0*/  IMAD R178, R15, 0xc4, RZ ;  /* 0x000000c40fb27824 */ /* 0x000fe200078e02ff */
[-C--:B------:R-:W-:Y:S01]  /*09d0*/  IADD3 R198, P2, R125, R238.reuse, RZ ;  /* 0x000000ee7dc67210 */ /* 0x080fe20007f5e0ff */
[----:B0-----:R-:W-:Y:S01]  /*09e0*/  IMAD R10, R15, 0x1a, RZ ;  /* 0x0000001a0f0a7824 */ /* 0x001fe200078e02ff */
[-C--:B------:R-:W-:Y:S01]  /*09f0*/  LEA.HI.X.SX32 R225, R201, R239.reuse, 0x1, P0 ;  /* 0x000000efc9e17211 */ /* 0x080fe200000f0eff */
[C---:B------:R-:W-:Y:S01]  /*0a00*/  IMAD R183, R15.reuse, 0x86, RZ ;  /* 0x000000860fb77824 */ /* 0x040fe200078e02ff */
[-C--:B------:R-:W-:Y:S01]  /*0a10*/  IADD3 R186, P1, R186, R238.reuse, RZ ;  /* 0x000000eebaba7210 */ /* 0x080fe20007f3e0ff */
[----:B------:R-:W-:Y:S01]  /*0a20*/  IMAD R92, R15, 0x5a, RZ ;  /* 0x0000005a0f5c7824 */ /* 0x000fe200078e02ff */
[-C--:B------:R-:W-:Y:S01]  /*0a30*/  LEA.HI.X.SX32 R201, R197, R239.reuse, 0x1, P3 ;  /* 0x000000efc5c97211 */ /* 0x080fe200018f0eff */
[----:B------:R-:W-:Y:S01]  /*0a40*/  IMAD R176, R15, 0xd4, RZ ;  /* 0x000000d40fb07824 */ /* 0x000fe200078e02ff */
[-C--:B------:R-:W-:Y:S01]  /*0a50*/  LEA.HI.X.SX32 R193, R187, R239.reuse, 0x1, P6 ;  /* 0x000000efbbc17211 */ /* 0x080fe200030f0eff */
[C---:B------:R-:W-:Y:S01]  /*0a60*/  IMAD R179, R15.reuse, 0xa6, RZ ;  /* 0x000000a60fb37824 */ /* 0x040fe200078e02ff */
[-C--:B------:R-:W-:Y:S01]  /*0a70*/  IADD3 R184, P3, R184, R238.reuse, RZ ;  /* 0x000000eeb8b87210 */ /* 0x080fe20007f7e0ff */
[C---:B------:R-:W-:Y:S01]  /*0a80*/  IMAD R117, R15.reuse, 0x44, RZ ;  /* 0x000000440f757824 */ /* 0x040fe200078e02ff */
[-C--:B------:R-:W-:Y:S01]  /*0a90*/  IADD3 R98, P6, R14, R238.reuse, RZ ;  /* 0x000000ee0e627210 */ /* 0x080fe20007fde0ff */
[C---:B------:R-:W-:Y:S01]  /*0aa0*/  IMAD R196, R15.reuse, 0xf2, RZ ;  /* 0x000000f20fc47824 */ /* 0x040fe200078e02ff */
[CC--:B------:R-:W-:Y:S01]  /*0ab0*/  LEA.HI.X.SX32 R199, R15.reuse, R239.reuse, 0x1, P2 ;  /* 0x000000ef0fc77211 */ /* 0x0c0fe200010f0eff */
[C---:B------:R-:W-:Y:S01]  /*0ac0*/  IMAD R107, R15.reuse, 0x6a, RZ ;  /* 0x0000006a0f6b7824 */ /* 0x040fe200078e02ff */
[-C--:B------:R-:W-:Y:S01]  /*0ad0*/  IADD3 R182, P2, R182, R238.reuse, RZ ;  /* 0x000000eeb6b67210 */ /* 0x080fe20007f5e0ff */
[C---:B------:R-:W-:Y:S01]  /*0ae0*/  IMAD R97, R15.reuse, 0x2a, RZ ;  /* 0x0000002a0f617824 */ /* 0x040fe200078e02ff */
[-C--:B------:R-:W-:Y:S01]  /*0af0*/  LEA.HI.X.SX32 R191, R12, R239.reuse, 0x1, P4 ;  /* 0x000000ef0cbf7211 */ /* 0x080fe200020f0eff */
[C---:B------:R-:W-:Y:S01]  /*0b00*/  IMAD R22, R15.reuse, 0x79, RZ ;  /* 0x000000790f167824 */ /* 0x040fe200078e02ff */
[-C--:B------:R-:W-:Y:S01]  /*0b10*/  IADD3 R180, P4, R180, R238.reuse, RZ ;  /* 0x000000eeb4b47210 */ /* 0x080fe20007f9e0ff */
[----:B------:R-:W-:Y:S01]  /*0b20*/  IMAD R109, R15, 0x64, RZ ;  /* 0x000000640f6d7824 */ /* 0x000fe200078e02ff */
[-C--:B------:R-:W-:Y:S01]  /*0b30*/  LEA.HI.X.SX32 R187, R185, R239.reuse, 0x1, P1 ;  /* 0x000000efb9bb7211 */ /* 0x080fe200008f0eff */
[C---:B------:R-:W-:Y:S01]  /*0b40*/  IMAD R171, R15.reuse, 0x15, RZ ;  /* 0x000000150fab7824 */ /* 0x040fe200078e02ff */
[-C--:B------:R-:W-:Y:S01]  /*0b50*/  LEA.HI.X.SX32 R99, R10, R239.reuse, 0x1, P6 ;  /* 0x000000ef0a637211 */ /* 0x080fe200030f0eff */
[C---:B------:R-:W-:Y:S01]  /*0b60*/  IMAD R105, R15.reuse, 0x74, RZ ;  /* 0x000000740f697824 */ /* 0x040fe200078e02ff */
[-C--:B------:R-:W-:Y:S01]  /*0b70*/  LEA.HI.X.SX32 R185, R94, R239.reuse, 0x1, P3 ;  /* 0x000000ef5eb97211 */ /* 0x080fe200018f0eff */
[C---:B------:R-:W-:Y:S01]  /*0b80*/  IMAD R127, R15.reuse, 0xd, RZ ;  /* 0x0000000d0f7f7824 */ /* 0x040fe200078e02ff */
[-C--:B------:R-:W-:Y:S01]  /*0b90*/  IADD3 R178, P6, R178, R238.reuse, RZ ;  /* 0x000000eeb2b27210 */ /* 0x080fe20007fde0ff */
[----:B------:R-:W-:Y:S01]  /*0ba0*/  IMAD R169, R15, 0xc6, RZ ;  /* 0x000000c60fa97824 */ /* 0x000fe200078e02ff */
        /* <DEDUP_REMOVED lines=13> */
[----:B------:R-:W-:Y:S01]  /*0c80*/  IMAD R153, R15, 0x6b, RZ ;  /* 0x0000006b0f997824 */ /* 0x000fe200078e02ff */
[-C--:B------:R-:W-:Y:S01]  /*0c90*/  IADD3 R172, P6, R117, R238.reuse, RZ ;  /* 0x000000ee75ac7210 */ /* 0x080fe20007fde0ff */
[C---:B------:R-:W-:Y:S01]  /*0ca0*/  IMAD R88, R15.reuse, 0x7a, RZ ;  /* 0x0000007a0f587824 */ /* 0x040fe200078e02ff */
[-C--:B------:R-:W-:Y:S01]  /*0cb0*/  IADD3 R196, P0, R196, R238.reuse, RZ ;  /* 0x000000eec4c47210 */ /* 0x080fe20007f1e0ff */
[----:B------:R-:W-:Y:S01]  /*0cc0*/  IMAD R123, R15, 0x16, RZ ;  /* 0x000000160f7b7824 */ /* 0x000fe200078e02ff */
[-C--:B------:R-:W-:Y:S01]  /*0cd0*/  LEA.HI.X.SX32 R177, R107, R239.reuse, 0x1, P5 ;  /* 0x000000ef6bb17211 */ /* 0x080fe200028f0eff */
[----:B------:R-:W-:Y:S01]  /*0ce0*/  IMAD R150, R15, 0xe6, RZ ;  /* 0x000000e60f967824 */ /* 0x000fe200078e02ff */
[-C--:B------:R-:W-:Y:S01]  /*0cf0*/  IADD3 R170, P5, R97, R238.reuse, RZ ;  /* 0x000000ee61aa7210 */ /* 0x080fe20007fbe0ff */
[----:B------:R-:W-:Y:S01]  /*0d00*/  IMAD R149, R15, 0x3, RZ ;  /* 0x000000030f957824 */ /* 0x000fe200078e02ff */
[-C--:B------:R-:W-:Y:S01]  /*0d10*/  LEA.HI.X.SX32 R173, R173, R239.reuse, 0x1, P6 ;  /* 0x000000efadad7211 */ /* 0x080fe200030f0eff */
[C---:B------:R-:W-:Y:S01]  /*0d20*/  IMAD R73, R15.reuse, 0x36, RZ ;  /* 0x000000360f497824 */ /* 0x040fe200078e02ff */
[-C--:B------:R-:W-:Y:S01]  /*0d30*/  LEA.HI.X.SX32 R197, R22, R239.reuse, 0x1, P0 ;  /* 0x000000ef16c57211 */ /* 0x080fe200000f0eff */
[----:B------:R-:W-:Y:S01]  /*0d40*/  IMAD R111, R15, 0x54, RZ ;  /* 0x000000540f6f7824 */ /* 0x000fe200078e02ff */
[-C--:B------:R-:W-:Y:S01]  /*0d50*/  IADD3 R132, P6, R109, R238.reuse, RZ ;  /* 0x000000ee6d847210 */ /* 0x080fe20007fde0ff */
[C---:B------:R-:W-:Y:S01]  /*0d60*/  IMAD R163, R15.reuse, 0x43, RZ ;  /* 0x000000430fa37824 */ /* 0x040fe200078e02ff */
[-C--:B------:R-:W-:Y:S01]  /*0d70*/  IADD3 R126, P0, R10, R238.reuse, RZ ;  /* 0x000000ee0a7e7210 */ /* 0x080fe20007f1e0ff */
[----:B------:R-:W-:Y:S01]  /*0d80*/  IMAD R159, R15, 0x53, RZ ;  /* 0x000000530f9f7824 */ /* 0x000fe200078e02ff */
[----:B------:R-:W-:Y:S01]  /*0d90*/  LEA.HI.X.SX32 R171, R171, R239, 0x1, P5 ;  /* 0x000000efabab7211 */ /* 0x000fe200028f0eff */
[----:B------:R0:W4:Y:S01]  /*0da0*/  LDG.E.U16 R240, desc[UR14][R8.64] ;  /* 0x0000000e08f07981 */ /* 0x000122000c1e1500 */
[----:B------:R-:W-:-:S02]  /*0db0*/  IADD3 R168, P5, R105, R238, RZ ;  /* 0x000000ee69a87210 */ /* 0x000fc40007fbe0ff */
[-C--:B------:R-:W-:Y:S01]  /*0dc0*/  LEA.HI.X.SX32 R133, R133, R239.reuse, 0x1, P6 ;  /* 0x000000ef85857211 */ /* 0x080fe200030f0eff */
[----:B------:R-:W-:Y:S01]  /*0dd0*/  IMAD R147, R15, 0xb, RZ ;  /* 0x0000000b0f937824 */ /* 0x000fe200078e02ff */
[-C--:B------:R-:W-:Y:S01]  /*0de0*/  LEA.HI.X.SX32 R127, R127, R239.reuse, 0x1, P0 ;  /* 0x000000ef7f7f7211 */ /* 0x080fe200000f0eff */
[----:B------:R-:W-:Y:S01]  /*0df0*/  IMAD R134, R15, 0xf6, RZ ;  /* 0x000000f60f867824 */ /* 0x000fe200078e02ff */
[-C--:B------:R-:W-:Y:S01]  /*0e00*/  IADD3 R154, P6, R169, R238.reuse, RZ ;  /* 0x000000eea99a7210 */ /* 0x080fe20007fde0ff */
[C---:B------:R-:W-:Y:S01]  /*0e10*/  IMAD R45, R15.reuse, 0x46, RZ ;  /* 0x000000460f2d7824 */ /* 0x040fe200078e02ff */
[CC--:B------:R-:W-:Y:S01]  /*0e20*/  LEA R124, P0, R15.reuse, R238.reuse, 0x2 ;  /* 0x000000ee0f7c7211 */ /* 0x0c0fe200078010ff */
[C---:B------:R-:W-:Y:S01]  /*0e30*/  IMAD R115, R15.reuse, 0x26, RZ ;  /* 0x000000260f737824 */ /* 0x040fe200078e02ff */
[-C--:B------:R-:W-:Y:S01]  /*0e40*/  LEA.HI.X.SX32 R169, R66, R239.reuse, 0x1, P5 ;  /* 0x000000ef42a97211 */ /* 0x080fe200028f0eff */
[----:B------:R-:W-:Y:S01]  /*0e50*/  IMAD R143, R15, 0x1b, RZ ;  /* 0x0000001b0f8f7824 */ /* 0x000fe200078e02ff */
[-C--:B------:R-:W-:Y:S01]  /*0e60*/  IADD3 R152, P5, R167, R238.reuse, RZ ;  /* 0x000000eea7987210 */ /* 0x080fe20007fbe0ff */
[C---:B------:R-:W-:Y:S01]  /*0e70*/  IMAD R160, R15.reuse, 0x96, RZ ;  /* 0x000000960fa07824 */ /* 0x040fe200078e02ff */
[-C--:B------:R-:W-:Y:S01]  /*0e80*/  IADD3 R166, P1, R166, R238.reuse, RZ ;  /* 0x000000eea6a67210 */ /* 0x080fe20007f3e0ff */
[----:B0-----:R-:W-:Y:S01]  /*0e90*/  IMAD R8, R15, 0x73, RZ ;  /* 0x000000730f087824 */ /* 0x001fe200078e02ff */
[-C--:B------:R-:W-:Y:S01]  /*0ea0*/  LEA.HI.X.SX32 R155, R155, R239.reuse, 0x1, P6 ;  /* 0x000000ef9b9b7211 */ /* 0x080fe200030f0eff */
        /* <DEDUP_REMOVED lines=44> */
[C---:B------:R-:W-:Y:S01]  /*1170*/  IMAD R106, R15.reuse, 0xe8, RZ ;  /* 0x000000e80f6a7824 */ /* 0x040fe200078e02ff */
        /* <DEDUP_REMOVED lines=26> */
[----:B------:R-:W-:Y:S01]  /*1320*/  IADD3 R120, P0, R120, R238, RZ ;  /* 0x000000ee78787210 */ /* 0x000fe20007f1e0ff */
[----:B------:R0:W4:Y:S01]  /*1330*/  LDG.E.U16 R241, desc[UR14][R20.64] ;  /* 0x0000000e14f17981 */ /* 0x000122000c1e1500 */
[----:B------:R-:W-:-:S02]  /*1340*/  LEA.HI.X.SX32 R123, R123, R239, 0x1, P3 ;  /* 0x000000ef7b7b7211 */ /* 0x000fc400018f0eff */
[C---:B------:R-:W-:Y:S01]  /*1350*/  SHF.L.U32 R119, R15.reuse, 0x2, RZ ;  /* 0x000000020f777819 */ /* 0x040fe200000006ff */
[----:B------:R-:W-:Y:S01]  /*1360*/  IMAD R87, R15, 0xf, RZ ;  /* 0x0000000f0f577824 */ /* 0x000fe200078e02ff */
[-C--:B------:R-:W-:Y:S01]  /*1370*/  LEA.HI.X.SX32 R137, R137, R239.reuse, 0x1, P5 ;  /* 0x000000ef89897211 */ /* 0x080fe200028f0eff */
[C---:B------:R-:W-:Y:S01]  /*1380*/  IMAD R81, R15.reuse, 0x2e, RZ ;  /* 0x0000002e0f517824 */ /* 0x040fe200078e02ff */
[CC--:B------:R-:W-:Y:S01]  /*1390*/  LEA R118, P3, R15.reuse, R238.reuse, 0x3 ;  /* 0x000000ee0f767211 */ /* 0x0c0fe200078618ff */
[----:B------:R-:W-:Y:S01]  /*13a0*/  IMAD R89, R15, 0x3d, RZ ;  /* 0x0000003d0f597824 */ /* 0x000fe200078e02ff */
[-C--:B------:R-:W-:Y:S01]  /*13b0*/  LEA.HI.X.SX32 R139, R139, R239.reuse, 0x1, P1 ;  /* 0x000000ef8b8b7211 */ /* 0x080fe200008f0eff */
[C---:B------:R-:W-:Y:S01]  /*13c0*/  IMAD R63, R15.reuse, 0x45, RZ ;  /* 0x000000450f3f7824 */ /* 0x040fe200078e02ff */
[-C--:B------:R-:W-:Y:S01]  /*13d0*/  IADD3 R60, P5, R60, R238.reuse, RZ ;  /* 0x000000ee3c3c7210 */ /* 0x080fe20007fbe0ff */
[----:B------:R-:W-:Y:S01]  /*13e0*/  IMAD R78, R15, 0xca, RZ ;  /* 0x000000ca0f4e7824 */ /* 0x000fe200078e02ff */
[-C--:B------:R-:W-:Y:S01]  /*13f0*/  LEA.HI.X.SX32 R65, R65, R239.reuse, 0x1, P4 ;  /* 0x000000ef41417211 */ /* 0x080fe200020f0eff */
[C---:B------:R-:W-:Y:S01]  /*1400*/  IMAD R59, R15.reuse, 0x17, RZ ;  /* 0x000000170f3b7824 */ /* 0x040fe200078e02ff */
        /* <DEDUP_REMOVED lines=9> */
[C---:B0-----:R-:W-:Y:S01]  /*14a0*/  IMAD R20, R15.reuse, 0xba, RZ ;  /* 0x000000ba0f147824 */ /* 0x041fe200078e02ff */
        /* <DEDUP_REMOVED lines=21> */
[C---:B------:R-:W-:Y:S01]  /*1600*/  IMAD R51, R15.reuse, 0xdc, RZ ;  /* 0x000000dc0f337824 */ /* 0x040fe200078e02ff */
        /* <DEDUP_REMOVED lines=22> */
[----:B------:R-:W-:Y:S01]  /*1770*/  IADD3 R84, P2, R84, R238, RZ ;  /* 0x000000ee54547210 */ /* 0x000fe20007f5e0ff */
[----:B------:R0:W3:Y:S01]  /*1780*/  LDG.E.U16 R2, desc[UR14][R238.64] ;  /* 0x0000000eee027981 */ /* 0x0000e2000c1e1500 */
[----:B------:R-:W-:-:S02]  /*1790*/  LEA.HI.X.SX32 R91, R91, R239, 0x1, P3 ;  /* 0x000000ef5b5b7211 */ /* 0x000fc400018f0eff */
[-C--:B------:R-:W-:Y:S01]  /*17a0*/  LEA.HI.X.SX32 R105, R32, R239.reuse, 0x1, P0 ;  /* 0x000000ef20697211 */ /* 0x080fe200000f0eff */
[----:B------:R-:W4:Y:S01]  /*17b0*/  LDG.E.U16 R236, desc[UR14][R236.64] ;  /* 0x0000000eecec7981 */ /* 0x000f22000c1e1500 */
[-C--:B------:R-:W-:Y:S02]  /*17c0*/  IADD3 R86, P3, R35, R238.reuse, RZ ;  /* 0x000000ee23567210 */ /* 0x080fe40007f7e0ff */
[-C--:B------:R-:W-:Y:S01]  /*17d0*/  IADD3 R88, P0, R88, R238.reuse, RZ ;  /* 0x000000ee58587210 */ /* 0x080fe20007f1e0ff */
[----:B------:R-:W4:Y:S01]  /*17e0*/  LDG.E.U16 R234, desc[UR14][R234.64] ;  /* 0x0000000eeaea7981 */ /* 0x000f22000c1e1500 */
[-C--:B------:R-:W-:Y:S02]  /*17f0*/  LEA.HI.X.SX32 R101, R101, R239.reuse, 0x1, P1 ;  /* 0x000000ef65657211 */ /* 0x080fe400008f0eff */
[----:B------:R-:W-:Y:S01]  /*1800*/  IADD3 R62, P1, R62, R238, RZ ;  /* 0x000000ee3e3e7210 */ /* 0x000fe20007f3e0ff */
[----:B------:R-:W4:Y:S01]  /*1810*/  LDG.E.U16 R232, desc[UR14][R232.64] ;  /* 0x0000000ee8e87981 */ /* 0x000f22000c1e1500 */
[----:B------:R-:W-:-:S02]  /*1820*/  LEA.HI.X.SX32 R93, R93, R239, 0x1, P6 ;  /* 0x000000ef5d5d7211 */ /* 0x000fc400030f0eff */
[-C--:B------:R-:W-:Y:S01]  /*1830*/  LEA.HI.X.SX32 R85, R85, R239.reuse, 0x1, P2 ;  /* 0x000000ef55557211 */ /* 0x080fe200010f0eff */
[----:B------:R-:W4:Y:S01]  /*1840*/  LDG.E.U16 R230, desc[UR14][R230.64] ;  /* 0x0000000ee6e67981 */ /* 0x000f22000c1e1500 */
[-C--:B------:R-:W-:Y:S02]  /*1850*/  LEA.HI.X.SX32 R109, R109, R239.reuse, 0x1, P4 ;  /* 0x000000ef6d6d7211 */ /* 0x080fe400020f0eff */
[-C--:B------:R-:W-:Y:S01]  /*1860*/  IADD3 R80, P6, R80, R238.reuse, RZ ;  /* 0x000000ee50507210 */ /* 0x080fe20007fde0ff */
[----:B------:R-:W4:Y:S01]  /*1870*/  LDG.E.U16 R128, desc[UR14][R128.64] ;  /* 0x0000000e80807981 */ /* 0x000f22000c1e1500 */
[----:B------:R-:W-:Y:S02]  /*1880*/  LEA.HI.X.SX32 R87, R87, R239, 0x1, P3 ;  /* 0x000000ef57577211 */ /* 0x000fe400018f0eff */
[-C--:B------:R-:W-:Y:S01]  /*1890*/  IADD3 R58, P2, R81, R238.reuse, RZ ;  /* 0x000000ee513a7210 */ /* 0x080fe20007f5e0ff */
[----:B------:R-:W4:Y:S01]  /*18a0*/  LDG.E.U16 R228, desc[UR14][R228.64] ;  /* 0x0000000ee4e47981 */ /* 0x000f22000c1e1500 */
[----:B------:R-:W-:-:S02]  /*18b0*/  IADD3 R94, P4, R94, R238, RZ ;  /* 0x000000ee5e5e7210 */ /* 0x000fc40007f9e0ff */
        /* <DEDUP_REMOVED lines=14> */
[-C--:B------:R-:W-:Y:S02]  /*19a0*/  IADD3 R76, P2, R76, R238.reuse, RZ ;  /* 0x000000ee4c4c7210 */ /* 0x080fe40007f5e0ff */
[----:B------:R-:W-:Y:S01]  /*19b0*/  LEA.HI.X.SX32 R21, R21, R239, 0x1, P3 ;  /* 0x000000ef15157211 */ /* 0x000fe200018f0eff */
[----:B------:R-:W4:Y:S01]  /*19c0*/  LDG.E.U16 R216, desc[UR14][R216.64] ;  /* 0x0000000ed8d87981 */ /* 0x000f22000c1e1500 */
[----:B------:R-:W-:-:S02]  /*19d0*/  IADD3 R82, P4, R82, R238, RZ ;  /* 0x000000ee52527210 */ /* 0x000fc40007f9e0ff */
[-C--:B------:R-:W-:Y:S01]  /*19e0*/  LEA.HI.X.SX32 R33, R33, R239.reuse, 0x1, P0 ;  /* 0x000000ef21217211 */ /* 0x080fe200000f0eff */
[----:B------:R-:W4:Y:S01]  /*19f0*/  LDG.E.U16 R214, desc[UR14][R214.64] ;  /* 0x0000000ed6d67981 */ /* 0x000f22000c1e1500 */
[-C--:B------:R-:W-:Y:S02]  /*1a00*/  IADD3 R50, P3, R79, R238.reuse, RZ ;  /* 0x000000ee4f327210 */ /* 0x080fe40007f7e0ff */
[-C--:B------:R-:W-:Y:S01]  /*1a10*/  LEA.HI.X.SX32 R37, R37, R239.reuse, 0x1, P5 ;  /* 0x000000ef25257211 */ /* 0x080fe200028f0eff */
[----:B------:R-:W4:Y:S01]  /*1a20*/  LDG.E.U16 R212, desc[UR14][R212.64] ;  /* 0x0000000ed4d47981 */ /* 0x000f22000c1e1500 */
[-C--:B------:R-:W-:Y:S02]  /*1a30*/  IADD3 R74, P0, R251, R238.reuse, RZ ;  /* 0x000000eefb4a7210 */ /* 0x080fe40007f1e0ff */
[----:B------:R-:W-:Y:S01]  /*1a40*/  LEA.HI.X.SX32 R79, R75, R239, 0x1, P1 ;  /* 0x000000ef4b4f7211 */ /* 0x000fe200008f0eff */
[----:B------:R-:W4:Y:S01]  /*1a50*/  LDG.E.U16 R210, desc[UR14][R210.64] ;  /* 0x0000000ed2d27981 */ /* 0x000f22000c1e1500 */
[----:B------:R-:W-:-:S02]  /*1a60*/  IADD3 R34, P5, R34, R238, RZ ;  /* 0x000000ee22227210 */ /* 0x000fc40007fbe0ff */
[-C--:B------:R-:W-:Y:S01]  /*1a70*/  IADD3 R26, P1, R77, R238.reuse, RZ ;  /* 0x000000ee4d1a7210 */ /* 0x080fe20007f3e0ff */
[----:B------:R-:W4:Y:S01]  /*1a80*/  LDG.E.U16 R208, desc[UR14][R208.64] ;  /* 0x0000000ed0d07981 */ /* 0x000f22000c1e1500 */
[-C--:B------:R-:W-:Y:S02]  /*1a90*/  LEA.HI.X.SX32 R77, R53, R239.reuse, 0x1, P2 ;  /* 0x000000ef354d7211 */ /* 0x080fe400010f0eff */
[-C--:B------:R-:W-:Y:S01]  /*1aa0*/  LEA.HI.X.SX32 R83, R83, R239.reuse, 0x1, P4 ;  /* 0x000000ef53537211 */ /* 0x080fe200020f0eff */
[----:B------:R-:W4:Y:S01]  /*1ab0*/  LDG.E.U16 R206, desc[UR14][R206.64] ;  /* 0x0000000ecece7981 */ /* 0x000f22000c1e1500 */
[-C--:B------:R-:W-:Y:S02]  /*1ac0*/  IADD3 R52, P2, R29, R238.reuse, RZ ;  /* 0x000000ee1d347210 */ /* 0x080fe40007f5e0ff */
[----:B------:R-:W-:Y:S01]  /*1ad0*/  IADD3 R40, P4, R40, R238, RZ ;  /* 0x000000ee28287210 */ /* 0x000fe20007f9e0ff */
[----:B------:R-:W4:Y:S01]  /*1ae0*/  LDG.E.U16 R204, desc[UR14][R204.64] ;  /* 0x0000000ecccc7981 */ /* 0x000f22000c1e1500 */
[----:B------:R-:W-:-:S02]  /*1af0*/  LEA.HI.X.SX32 R75, R49, R239, 0x1, P0 ;  /* 0x000000ef314b7211 */ /* 0x000fc400000f0eff */
[-C--:B------:R-:W-:Y:S01]  /*1b00*/  LEA.HI.X.SX32 R35, R35, R239.reuse, 0x1, P5 ;  /* 0x000000ef23237211 */ /* 0x080fe200028f0eff */
[----:B------:R-:W4:Y:S01]  /*1b10*/  LDG.E.U16 R202, desc[UR14][R202.64] ;  /* 0x0000000ecaca7981 */ /* 0x000f22000c1e1500 */
[-C--:B------:R-:W-:Y:S02]  /*1b20*/  IADD3 R24, P0, R51, R238.reuse, RZ ;  /* 0x000000ee33187210 */ /* 0x080fe40007f1e0ff */
[-C--:B------:R-:W-:Y:S01]  /*1b30*/  IADD3 R30, P5, R30, R238.reuse, RZ ;  /* 0x000000ee1e1e7210 */ /* 0x080fe20007fbe0ff */
[----:B------:R-:W4:Y:S01]  /*1b40*/  LDG.E.U16 R200, desc[UR14][R200.64] ;  /* 0x0000000ec8c87981 */ /* 0x000f22000c1e1500 */
[-C--:B------:R-:W-:Y:S02]  /*1b50*/  LEA.HI.X.SX32 R55, R55, R239.reuse, 0x1, P6 ;  /* 0x000000ef37377211 */ /* 0x080fe400030f0eff */
        /* <DEDUP_REMOVED lines=8> */
[CC--:B------:R-:W-:Y:S02]  /*1be0*/  IADD3 R48, P2, R13.reuse, R238.reuse, RZ ;  /* 0x000000ee0d307210 */ /* 0x0c0fe40007f5e0ff */
[-C--:B------:R-:W-:Y:S01]  /*1bf0*/  LEA.HI.X.SX32 R27, R13, R239.reuse, 0x1, P1 ;  /* 0x000000ef0d1b7211 */ /* 0x080fe200008f0eff */
[----:B------:R-:W-:Y:S01]  /*1c00*/  IMAD R13, R15, 0x6e, RZ ;  /* 0x0000006e0f0d7824 */ /* 0x000fe200078e02ff */
[-C--:B------:R-:W-:Y:S01]  /*1c10*/  IADD3 R46, P4, R71, R238.reuse, RZ ;  /* 0x000000ee472e7210 */ /* 0x080fe20007f9e0ff */
[----:B------:R-:W-:Y:S01]  /*1c20*/  IMAD R43, R15, 0xfc, RZ ;  /* 0x000000fc0f2b7824 */ /* 0x000fe200078e02ff */
        /* <DEDUP_REMOVED lines=8> */
[C---:B------:R-:W-:Y:S02]  /*1cb0*/  IADD3 R8, P4, R13.reuse, R238, RZ ;  /* 0x000000ee0d087210 */ /* 0x040fe40007f9e0ff */
[-C--:B------:R-:W-:Y:S01]  /*1cc0*/  LEA.HI.X.SX32 R25, R13, R239.reuse, 0x1, P0 ;  /* 0x000000ef0d197211 */ /* 0x080fe200000f0eff */
[----:B------:R-:W4:Y:S01]  /*1cd0*/  LDG.E.U16 R186, desc[UR14][R186.64] ;  /* 0x0000000ebaba7981 */ /* 0x000f22000c1e1500 */
[----:B------:R-:W-:Y:S01]  /*1ce0*/  LEA.HI.X.SX32 R29, R29, R239, 0x1, P5 ;  /* 0x000000ef1d1d7211 */ /* 0x000fe200028f0eff */
[----:B------:R-:W-:-:S02]  /*1cf0*/  IMAD R13, R15, 0x7e, RZ ;  /* 0x0000007e0f0d7824 */ /* 0x000fc400078e02ff */
[----:B------:R-:W4:Y:S01]  /*1d00*/  LDG.E.U16 R184, desc[UR14][R184.64] ;  /* 0x0000000eb8b87981 */ /* 0x000f22000c1e1500 */
[----:B------:R-:W-:-:S03]  /*1d10*/  IADD3 R42, P5, R43, R238, RZ ;  /* 0x000000ee2b2a7210 */ /* 0x000fc60007fbe0ff */
[----:B------:R-:W4:Y:S04]  /*1d20*/  LDG.E.U16 R182, desc[UR14][R182.64] ;  /* 0x0000000eb6b67981 */ /* 0x000f28000c1e1500 */
        /* <DEDUP_REMOVED lines=8> */
[----:B------:R-:W4:Y:S01]  /*1db0*/  LDG.E.U16 R166, desc[UR14][R166.64] ;  /* 0x0000000ea6a67981 */ /* 0x000f22000c1e1500 */
[----:B------:R-:W-:-:S03]  /*1dc0*/  IMAD R17, R15, 0xae, RZ ;  /* 0x000000ae0f117824 */ /* 0x000fc600078e02ff */
[----:B------:R-:W4:Y:S01]  /*1dd0*/  LDG.E.U16 R162, desc[UR14][R162.64] ;  /* 0x0000000ea2a27981 */ /* 0x000f22000c1e1500 */
[----:B------:R-:W-:-:S03]  /*1de0*/  IMAD R19, R15, 0x2f, RZ ;  /* 0x0000002f0f137824 */ /* 0x000fc600078e02ff */
[----:B------:R-:W4:Y:S01]  /*1df0*/  LDG.E.U16 R160, desc[UR14][R160.64] ;  /* 0x0000000ea0a07981 */ /* 0x000f22000c1e1500 */
[----:B------:R-:W-:-:S03]  /*1e00*/  LEA.HI.X.SX32 R45, R11, R239, 0x1, P6 ;  /* 0x000000ef0b2d7211 */ /* 0x000fc600030f0eff */
[----:B------:R-:W4:Y:S01]  /*1e10*/  LDG.E.U16 R158, desc[UR14][R158.64] ;  /* 0x0000000e9e9e7981 */ /* 0x000f22000c1e1500 */
[----:B------:R-:W-:-:S03]  /*1e20*/  LEA.HI.X.SX32 R43, R13, R239, 0x1, P5 ;  /* 0x000000ef0d2b7211 */ /* 0x000fc600028f0eff */
        /* <DEDUP_REMOVED lines=28> */
[----:B------:R-:W-:Y:S01]  /*1ff0*/  IADD3 R16, P1, R17, R238, RZ ;  /* 0x000000ee11107210 */ /* 0x000fe20007f3e0ff */
[----:B------:R-:W-:Y:S01]  /*2000*/  IMAD R9, R15, 0x37, RZ ;  /* 0x000000370f097824 */ /* 0x000fe200078e02ff */
[----:B------:R-:W-:Y:S01]  /*2010*/  LEA.HI.X.SX32 R49, R19, R239, 0x1, P2 ;  /* 0x000000ef13317211 */ /* 0x000fe200010f0eff */
[----:B------:R-:W4:Y:S01]  /*2020*/  LDG.E.U16 R126, desc[UR14][R126.64] ;  /* 0x0000000e7e7e7981 */ /* 0x000f22000c1e1500 */
[----:B------:R-:W-:-:S03]  /*2030*/  IMAD R17, R15, 0xbe, RZ ;  /* 0x000000be0f117824 */ /* 0x000fc600078e02ff */
[----:B------:R-:W4:Y:S01]  /*2040*/  LDG.E.U16 R170, desc[UR14][R170.64] ;  /* 0x0000000eaaaa7981 */ /* 0x000f22000c1e1500 */
[----:B------:R-:W-:-:S03]  /*2050*/  IMAD R19, R15, 0xce, RZ ;  /* 0x000000ce0f137824 */ /* 0x000fc600078e02ff */
        /* <DEDUP_REMOVED lines=8> */
[----:B------:R1:W4:Y:S04]  /*20e0*/  LDG.E.U16 R21, desc[UR14][R20.64] ;  /* 0x0000000e14157981 */ /* 0x000328000c1e1500 */
        /* <DEDUP_REMOVED lines=20> */
[-C--:B------:R-:W-:Y:S01]  /*2230*/  LEA.HI.X.SX32 R9, R9, R239.reuse, 0x1, P4 ;  /* 0x000000ef09097211 */ /* 0x080fe200020f0eff */
[----:B------:R-:W-:Y:S01]  /*2240*/  IMAD R11, R15, 0x3f, RZ ;  /* 0x0000003f0f0b7824 */ /* 0x000fe200078e02ff */
[-C--:B------:R-:W-:Y:S01]  /*2250*/  IADD3 R14, P4, R17, R238.reuse, RZ ;  /* 0x000000ee110e7210 */ /* 0x080fe20007f9e0ff */
[----:B------:R-:W-:Y:S01]  /*2260*/  IMAD R23, R15, 0x9e, RZ ;  /* 0x0000009e0f177824 */ /* 0x000fe200078e02ff */
[-C--:B------:R-:W-:Y:S01]  /*2270*/  IADD3 R12, P0, R19, R238.reuse, RZ ;  /* 0x000000ee130c7210 */ /* 0x080fe20007f1e0ff */
[----:B------:R-:W-:Y:S01]  /*2280*/  IMAD R17, R15, 0xde, RZ ;  /* 0x000000de0f117824 */ /* 0x000fe200078e02ff */
[-C--:B------:R-:W-:Y:S01]  /*2290*/  IADD3 R38, P6, R13, R238.reuse, RZ ;  /* 0x000000ee0d267210 */ /* 0x080fe20007fde0ff */
[----:B------:R-:W-:Y:S01]  /*22a0*/  IMAD R19, R15, 0xee, RZ ;  /* 0x000000ee0f137824 */ /* 0x000fe200078e02ff */
[-C--:B------:R-:W-:Y:S01]  /*22b0*/  IADD3 R18, P2, R23, R238.reuse, RZ ;  /* 0x000000ee17127210 */ /* 0x080fe20007f5e0ff */
[----:B------:R-:W-:Y:S01]  /*22c0*/  IMAD R247, R15, 0x5f, RZ ;  /* 0x0000005f0ff77824 */ /* 0x000fe200078e02ff */
[----:B------:R-:W-:Y:S01]  /*22d0*/  LEA.HI.X.SX32 R39, R11, R239, 0x1, P6 ;  /* 0x000000ef0b277211 */ /* 0x000fe200030f0eff */
[----:B------:R-:W-:Y:S01]  /*22e0*/  IMAD R246, R15, 0x77, RZ ;  /* 0x000000770ff67824 */ /* 0x000fe200078e02ff */
[-C--:B------:R-:W-:Y:S01]  /*22f0*/  IADD3 R10, P6, R17, R238.reuse, RZ ;  /* 0x000000ee110a7210 */ /* 0x080fe20007fde0ff */
[----:B------:R-:W-:Y:S01]  /*2300*/  IMAD R23, R15, 0x47, RZ ;  /* 0x000000470f177824 */ /* 0x000fe200078e02ff */
[----:B0-----:R-:W-:Y:S01]  /*2310*/  IADD3 R238, P5, R19, R238, RZ ;  /* 0x000000ee13ee7210 */ /* 0x001fe20007fbe0ff */
[C---:B------:R-:W-:Y:S01]  /*2320*/  IMAD R19, R15.reuse, 0x4f, RZ ;  /* 0x0000004f0f137824 */ /* 0x040fe200078e02ff */
[----:B------:R-:W4:Y:S01]  /*2330*/  LDG.E.U16 R100, desc[UR14][R100.64] ;  /* 0x0000000e64647981 */ /* 0x000f22000c1e1500 */
[----:B------:R-:W-:-:S02]  /*2340*/  IMAD R17, R15, 0x57, RZ ;  /* 0x000000570f117824 */ /* 0x000fc400078e02ff */
[C---:B------:R-:W-:Y:S01]  /*2350*/  IMAD R13, R15.reuse, 0x67, RZ ;  /* 0x000000670f0d7824 */ /* 0x040fe200078e02ff */
[----:B------:R-:W4:Y:S01]  /*2360*/  LDG.E.U16 R86, desc[UR14][R86.64] ;  /* 0x0000000e56567981 */ /* 0x000f22000c1e1500 */
[----:B------:R-:W-:Y:S01]  /*2370*/  IMAD R11, R15, 0x6f, RZ ;  /* 0x0000006f0f0b7824 */ /* 0x000fe200078e02ff */
[-C--:B------:R-:W-:Y:S02]  /*2380*/  LEA.HI.X.SX32 R23, R23, R239.reuse, 0x1, P3 ;  /* 0x000000ef17177211 */ /* 0x080fe400018f0eff */
[-C--:B------:R-:W-:Y:S01]  /*2390*/  LEA.HI.X.SX32 R19, R19, R239.reuse, 0x1, P2 ;  /* 0x000000ef13137211 */ /* 0x080fe200010f0eff */
[----:B------:R-:W4:Y:S01]  /*23a0*/  LDG.E.U16 R58, desc[UR14][R58.64] ;  /* 0x0000000e3a3a7981 */ /* 0x000f22000c1e1500 */
[-C--:B------:R-:W-:Y:S02]  /*23b0*/  LEA.HI.X.SX32 R17, R17, R239.reuse, 0x1, P1 ;  /* 0x000000ef11117211 */ /* 0x080fe400008f0eff */
[-C--:B------:R-:W-:Y:S01]  /*23c0*/  LEA.HI.X.SX32 R15, R247, R239.reuse, 0x1, P4 ;  /* 0x000000eff70f7211 */ /* 0x080fe200020f0eff */
[----:B------:R-:W4:Y:S01]  /*23d0*/  LDG.E.U16 R54, desc[UR14][R54.64] ;  /* 0x0000000e36367981 */ /* 0x000f22000c1e1500 */
[----:B------:R-:W-:-:S02]  /*23e0*/  LEA.HI.X.SX32 R13, R13, R239, 0x1, P0 ;  /* 0x000000ef0d0d7211 */ /* 0x000fc400000f0eff */
[-C--:B------:R-:W-:Y:S01]  /*23f0*/  LEA.HI.X.SX32 R11, R11, R239.reuse, 0x1, P6 ;  /* 0x000000ef0b0b7211 */ /* 0x080fe200030f0eff */
[----:B------:R-:W4:Y:S01]  /*2400*/  LDG.E.U16 R30, desc[UR14][R30.64] ;  /* 0x0000000e1e1e7981 */ /* 0x000f22000c1e1500 */
[----:B------:R-:W-:-:S03]  /*2410*/  LEA.HI.X.SX32 R239, R246, R239, 0x1, P5 ;  /* 0x000000eff6ef7211 */ /* 0x000fc600028f0eff */
[----:B------:R-:W4:Y:S04]  /*2420*/  LDG.E.U16 R52, desc[UR14][R52.64] ;  /* 0x0000000e34347981 */ /* 0x000f28000c1e1500 */
[----:B------:R-:W4:Y:S04]  /*2430*/  LDG.E.U16 R48, desc[UR14][R48.64] ;  /* 0x0000000e30307981 */ /* 0x000f28000c1e1500 */
[----:B------:R0:W4:Y:S04]  /*2440*/  LDG.E.U16 R9, desc[UR14][R8.64] ;  /* 0x0000000e08097981 */ /* 0x000128000c1e1500 */
[----:B------:R-:W4:Y:S04]  /*2450*/  LDG.E.U16 R38, desc[UR14][R38.64] ;  /* 0x0000000e26267981 */ /* 0x000f28000c1e1500 */
[----:B------:R-:W4:Y:S04]  /*2460*/  LDG.E.U16 R22, desc[UR14][R22.64] ;  /* 0x0000000e16167981 */ /* 0x000f28000c1e1500 */
[----:B------:R5:W4:Y:S04]  /*2470*/  LDG.E.U16 R18, desc[UR14][R18.64] ;  /* 0x0000000e12127981 */ /* 0x000b28000c1e1500 */
[----:B------:R-:W4:Y:S04]  /*2480*/  LDG.E.U16 R16, desc[UR14][R16.64] ;  /* 0x0000000e10107981 */ /* 0x000f28000c1e1500 */
[----:B------:R-:W4:Y:S04]  /*2490*/  LDG.E.U16 R14, desc[UR14][R14.64] ;  /* 0x0000000e0e0e7981 */ /* 0x000f28000c1e1500 */
[----:B------:R-:W4:Y:S04]  /*24a0*/  LDG.E.U16 R12, desc[UR14][R12.64] ;  /* 0x0000000e0c0c7981 */ /* 0x000f28000c1e1500 */
[----:B------:R2:W4:Y:S04]  /*24b0*/  LDG.E.U16 R10, desc[UR14][R10.64] ;  /* 0x0000000e0a0a7981 */ /* 0x000528000c1e1500 */
[----:B------:R-:W4:Y:S01]  /*24c0*/  LDG.E.U16 R238, desc[UR14][R238.64] ;  /* 0x0000000eeeee7981 */ /* 0x000f22000c1e1500 */
[----:B------:R-:W3:Y:S01]  /*24d0*/  S2UR UR4, SR_CgaCtaId ;  /* 0x00000000000479c3 */ /* 0x000ee20000008800 */
[C---:B-1----:R-:W-:Y:S01]  /*24e0*/  LOP3.LUT R20, R248.reuse, 0x3f, RZ, 0xc0, !PT ;  /* 0x0000003ff8147812 */ /* 0x042fe200078ec0ff */
[----:B------:R-:W-:Y:S01]  /*24f0*/  UMOV UR7, 0x400 ;  /* 0x0000040000077882 */ /* 0x000fe20000000000 */
[----:B0-----:R-:W-:-:S03]  /*2500*/  LOP3.LUT R8, R248, 0xc0, RZ, 0xc0, !PT ;  /* 0x000000c0f8087812 */ /* 0x001fc600078ec0ff */
[----:B-----5:R-:W-:-:S04]  /*2510*/  IMAD.SHL.U32 R19, R20, 0x2, RZ ;  /* 0x0000000214137824 */ /* 0x020fc800078e00ff */
[----:B------:R-:W-:-:S05]  /*2520*/  IMAD R19, R8, 0x100, R19 ;  /* 0x0000010008137824 */ /* 0x000fca00078e0213 */
[----:B--2---:R-:W-:Y:S01]  /*2530*/  LOP3.LUT R11, R19, 0x10, RZ, 0x3c, !PT ;  /* 0x00000010130b7812 */ /* 0x004fe200078e3cff */
[----:B---3--:R-:W-:-:S09]  /*2540*/  ULEA UR7, UR4, UR7, 0x18 ;  /* 0x0000000704077291 */ /* 0x008fd2000f8ec03f */
[----:B------:R0:W-:Y:S04]  /*2550*/  STS.U16 [R19+UR7+0x800], R3 ;  /* 0x0008000313007988 */ /* 0x0001e80008000407 */
[----:B------:R-:W-:Y:S01]  /*2560*/  STS.U16 [R19+UR7+0x400], R4 ;  /* 0x0004000413007988 */ /* 0x000fe20008000407 */
[----:B0-----:R-:W-:-:S03]  /*2570*/  LOP3.LUT R3, R19, 0x20, RZ, 0x3c, !PT ;  /* 0x0000002013037812 */ /* 0x001fc600078e3cff */
[----:B------:R-:W-:Y:S04]  /*2580*/  STS.U16 [R19+UR7], R2 ;  /* 0x0000000213007988 */ /* 0x000fe80008000407 */
[----:B------:R-:W-:Y:S04]  /*2590*/  STS.U16 [R19+UR7+0x1000], R245 ;  /* 0x001000f513007988 */ /* 0x000fe80008000407 */
[----:B------:R-:W-:Y:S04]  /*25a0*/  STS.U16 [R19+UR7+0x2000], R244 ;  /* 0x002000f413007988 */ /* 0x000fe80008000407 */
[----:B----4-:R-:W-:Y:S04]  /*25b0*/  STS.U16 [R19+UR7+0x2400], R243 ;  /* 0x002400f313007988 */ /* 0x010fe80008000407 */
[----:B------:R-:W-:Y:S04]  /*25c0*/  STS.U16 [R19+UR7+0x1400], R242 ;  /* 0x001400f213007988 */ /* 0x000fe80008000407 */
        /* <DEDUP_REMOVED lines=25> */
[----:B------:R0:W-:Y:S04]  /*2760*/  STS.U16 [R3+UR7+0x500], R7 ;  /* 0x0005000703007988 */ /* 0x0001e80008000407 */
[----:B------:R-:W-:Y:S04]  /*2770*/  STS.U16 [R3+UR7+0x900], R192 ;  /* 0x000900c003007988 */ /* 0x000fe80008000407 */
[----:B------:R-:W-:Y:S01]  /*2780*/  STS.U16 [R3+UR7+0xd00], R98 ;  /* 0x000d006203007988 */ /* 0x000fe20008000407 */
[----:B0-----:R-:W-:-:S03]  /*2790*/  LOP3.LUT R7, R19, 0x30, RZ, 0x3c, !PT ;  /* 0x0000003013077812 */ /* 0x001fc600078e3cff */
        /* <DEDUP_REMOVED lines=46> */
[----:B------:R0:W-:Y:S01]  /*2a80*/  STS.U16 [R3+UR7+0x3e00], R104 ;  /* 0x003e006803007988 */ /* 0x0001e20008000407 */
[----:B------:R-:W-:-:S03]  /*2a90*/  IMAD.MOV.U32 R2, RZ, RZ, 0x3f800000 ;  /* 0x3f800000ff027424 */ /* 0x000fc600078e00ff */
[----:B------:R1:W-:Y:S01]  /*2aa0*/  STS.U16 [R7+UR7+0x280], R5 ;  /* 0x0002800507007988 */ /* 0x0003e20008000407 */
[----:B------:R-:W-:Y:S01]  /*2ab0*/  IMAD.MOV.U32 R4, RZ, RZ, 0x3f800000 ;  /* 0x3f800000ff047424 */ /* 0x000fe200078e00ff */
[----:B0-----:R-:W-:Y:S02]  /*2ac0*/  LOP3.LUT R3, R19, 0x60, RZ, 0x3c, !PT ;  /* 0x0000006013037812 */ /* 0x001fe400078e3cff */
[----:B------:R-:W-:Y:S01]  /*2ad0*/  STS.U16 [R7+UR7+0x680], R126 ;  /* 0x0006807e07007988 */ /* 0x000fe20008000407 */
[----:B-1----:R-:W-:-:S03]  /*2ae0*/  MOV R5, 0x3f800000 ;  /* 0x3f80000000057802 */ /* 0x002fc60000000f00 */
        /* <DEDUP_REMOVED lines=13> */
[----:B------:R-:W-:Y:S01]  /*2bc0*/  STS.U16 [R7+UR7+0x3e80], R74 ;  /* 0x003e804a07007988 */ /* 0x000fe20008000407 */
[----:B------:R-:W-:-:S03]  /*2bd0*/  IMAD.SHL.U32 R0, R0, 0x100, RZ ;  /* 0x0000010000007824 */ /* 0x000fc600078e00ff */
        /* <DEDUP_REMOVED lines=16> */
[----:B------:R-:W-:Y:S01]  /*2ce0*/  STL [R1+0xc], R2 ;  /* 0x00000c0201007387 */ /* 0x000fe20000100800 */
[----:B0-----:R-:W-:-:S03]  /*2cf0*/  IMAD.MOV.U32 R3, RZ, RZ, 0x3f800000 ;  /* 0x3f800000ff037424 */ /* 0x001fc600078e00ff */
[----:B------:R-:W-:Y:S04]  /*2d00*/  STL [R1+0x8], R5 ;  /* 0x0000080501007387 */ /* 0x000fe80000100800 */
[----:B------:R-:W-:Y:S04]  /*2d10*/  STL [R1+0x4], R4 ;  /* 0x0000040401007387 */ /* 0x000fe80000100800 */
[----:B------:R0:W-:Y:S02]  /*2d20*/  STL [R1], R3 ;  /* 0x0000000301007387 */ /* 0x0001e40000100800 */
[----:B0-----:R-:W-:-:S05]  /*2d30*/  VIADD R3, R0, 0x100 ;  /* 0x0000010000037836 */ /* 0x001fca0000000000 */
[----:B------:R-:W-:Y:S02]  /*2d40*/  ISETP.GE.AND P0, PT, R3, 0x1, PT ;  /* 0x000000010300780c */ /* 0x000fe40003f06270 */
[----:B------:R-:W-:Y:S01]  /*2d50*/  LOP3.LUT R19, R19, 0x70, RZ, 0x3c, !PT ;  /* 0x0000007013137812 */ /* 0x000fe200078e3cff */
[----:B------:R-:W-:Y:S01]  /*2d60*/  IMAD.MOV.U32 R8, RZ, RZ, -0x800000 ;  /* 0xff800000ff087424 */ /* 0x000fe200078e00ff */
[----:B------:R-:W-:-:S03]  /*2d70*/  CS2R R88, SRZ ;  /* 0x0000000000587805 */ /* 0x000fc6000001ff00 */
[----:B------:R0:W-:Y:S01]  /*2d80*/  STS.U16 [R19+UR7+0x380], R100 ;  /* 0x0003806413007988 */ /* 0x0001e20008000407 */
[----:B------:R-:W-:-:S03]  /*2d90*/  IMAD.MOV.U32 R7, RZ, RZ, -0x800000 ;  /* 0xff800000ff077424 */ /* 0x000fc600078e00ff */
[----:B------:R-:W-:Y:S01]  /*2da0*/  STS.U16 [R19+UR7+0x780], R86 ;  /* 0x0007805613007988 */ /* 0x000fe20008000407 */
[----:B------:R-:W-:-:S03]  /*2db0*/  IMAD.MOV.U32 R2, RZ, RZ, -0x800000 ;  /* 0xff800000ff027424 */ /* 0x000fc600078e00ff */
[----:B------:R-:W-:Y:S01]  /*2dc0*/  STS.U16 [R19+UR7+0xb80], R58 ;  /* 0x000b803a13007988 */ /* 0x000fe20008000407 */
[----:B------:R-:W-:-:S03]  /*2dd0*/  CS2R R90, SRZ ;  /* 0x00000000005a7805 */ /* 0x000fc6000001ff00 */
[----:B------:R-:W-:Y:S01]  /*2de0*/  STS.U16 [R19+UR7+0xf80], R54 ;  /* 0x000f803613007988 */ /* 0x000fe20008000407 */
[----:B------:R-:W-:-:S03]  /*2df0*/  CS2R R92, SRZ ;  /* 0x00000000005c7805 */ /* 0x000fc6000001ff00 */
[----:B------:R-:W-:Y:S01]  /*2e00*/  STS.U16 [R19+UR7+0x1380], R52 ;  /* 0x0013803413007988 */ /* 0x000fe20008000407 */
[----:B------:R-:W-:-:S03]  /*2e10*/  CS2R R94, SRZ ;  /* 0x00000000005e7805 */ /* 0x000fc6000001ff00 */
[----:B------:R-:W-:Y:S01]  /*2e20*/  STS.U16 [R19+UR7+0x1780], R48 ;  /* 0x0017803013007988 */ /* 0x000fe20008000407 */
[----:B------:R-:W-:-:S03]  /*2e30*/  CS2R R96, SRZ ;  /* 0x0000000000607805 */ /* 0x000fc6000001ff00 */
[----:B------:R1:W-:Y:S01]  /*2e40*/  STS.U16 [R19+UR7+0x1b80], R9 ;  /* 0x001b800913007988 */ /* 0x0003e20008000407 */
[----:B------:R-:W-:-:S03]  /*2e50*/  CS2R R98, SRZ ;  /* 0x0000000000627805 */ /* 0x000fc6000001ff00 */
[----:B------:R-:W-:Y:S01]  /*2e60*/  STS.U16 [R19+UR7+0x1f80], R38 ;  /* 0x001f802613007988 */ /* 0x000fe20008000407 */
[----:B0-----:R-:W-:-:S03]  /*2e70*/  CS2R R100, SRZ ;  /* 0x0000000000647805 */ /* 0x001fc6000001ff00 */
[----:B------:R0:W-:Y:S01]  /*2e80*/  STS.U16 [R19+UR7+0x3f80], R30 ;  /* 0x003f801e13007988 */ /* 0x0001e20008000407 */
[----:B------:R-:W-:-:S03]  /*2e90*/  CS2R R102, SRZ ;  /* 0x0000000000667805 */ /* 0x000fc6000001ff00 */
[----:B------:R2:W-:Y:S01]  /*2ea0*/  STS.U16 [R19+UR7+0x2380], R22 ;  /* 0x0023801613007988 */ /* 0x0005e20008000407 */
[----:B-1----:R-:W-:-:S03]  /*2eb0*/  IMAD.MOV.U32 R9, RZ, RZ, -0x800000 ;  /* 0xff800000ff097424 */ /* 0x002fc600078e00ff */
[----:B------:R2:W-:Y:S01]  /*2ec0*/  STS.U16 [R19+UR7+0x2780], R18 ;  /* 0x0027801213007988 */ /* 0x0005e20008000407 */
[----:B------:R-:W-:-:S03]  /*2ed0*/  CS2R R104, SRZ ;  /* 0x0000000000687805 */ /* 0x000fc6000001ff00 */
        /* <DEDUP_REMOVED lines=9> */
[----:B------:R-:W-:Y:S02]  /*2f70*/  CS2R R114, SRZ ;  /* 0x0000000000727805 */ /* 0x000fe4000001ff00 */
[----:B------:R-:W-:Y:S02]  /*2f80*/  CS2R R116, SRZ ;  /* 0x0000000000747805 */ /* 0x000fe4000001ff00 */
[----:B------:R-:W-:Y:S02]  /*2f90*/  CS2R R118, SRZ ;  /* 0x0000000000767805 */ /* 0x000fe4000001ff00 */
[----:B------:R-:W-:Y:S02]  /*2fa0*/  CS2R R120, SRZ ;  /* 0x0000000000787805 */ /* 0x000fe4000001ff00 */
[----:B------:R-:W-:Y:S02]  /*2fb0*/  CS2R R122, SRZ ;  /* 0x00000000007a7805 */ /* 0x000fe4000001ff00 */
[----:B------:R-:W-:-:S02]  /*2fc0*/  CS2R R124, SRZ ;  /* 0x00000000007c7805 */ /* 0x000fc4000001ff00 */
        /* <DEDUP_REMOVED lines=16> */
[----:B0-----:R-:W-:Y:S02]  /*30d0*/  CS2R R30, SRZ ;  /* 0x00000000001e7805 */ /* 0x001fe4000001ff00 */
        /* <DEDUP_REMOVED lines=28> */
[----:B------:R-:W-:Y:S01]  /*32a0*/  LOP3.LUT R3, R248, 0xe0, RZ, 0xc0, !PT ;  /* 0x000000e0f8037812 */ /* 0x000fe200078ec0ff */
[----:B--2---:R-:W-:Y:S06]  /*32b0*/  @!P0 BRA `(.L_x_0) ;  /* 0x0000006000948947 */ /* 0x004fec0003800000 */
[----:B------:R-:W0:Y:S01]  /*32c0*/  LDC.64 R4, c[0x0][0x260] ;  /* 0x00009800ff047b82 */ /* 0x000e220000000a00 */
[--C-:B------:R-:W-:Y:S01]  /*32d0*/  SHF.R.U32.HI R2, RZ, 0x5, R248.reuse ;  /* 0x00000005ff027819 */ /* 0x100fe200000116f8 */
[----:B------:R-:W-:Y:S01]  /*32e0*/  ULDC UR4, c[0x0][0x258] ;  /* 0x0000960000047ab9 */ /* 0x000fe20000000800 */
[----:B------:R-:W-:Y:S01]  /*32f0*/  ULDC.64 UR8, c[0x0][0x218] ;  /* 0x0000860000087ab9 */ /* 0x000fe20000000a00 */
[----:B------:R-:W-:Y:S02]  /*3300*/  SHF.R.U32.HI R13, RZ, 0x2, R248 ;  /* 0x00000002ff0d7819 */ /* 0x000fe400000116f8 */
[----:B------:R-:W-:Y:S02]  /*3310*/  CS2R R88, SRZ ;  /* 0x0000000000587805 */ /* 0x000fe4000001ff00 */
[----:B------:R-:W-:Y:S02]  /*3320*/  R2UR UR12, R2 ;  /* 0x00000000020c72ca */ /* 0x000fe400000e0000 */
[----:B------:R-:W-:Y:S01]  /*3330*/  CS2R R90, SRZ ;  /* 0x00000000005a7805 */ /* 0x000fe2000001ff00 */
[----:B------:R-:W1:Y:S01]  /*3340*/  LDC.64 R216, c[0x0][0x250] ;  /* 0x00009400ffd87b82 */ /* 0x000e620000000a00 */
[----:B------:R-:W-:-:S02]  /*3350*/  LOP3.LUT R2, R248, 0x7f, RZ, 0xc0, !PT ;  /* 0x0000007ff8027812 */ /* 0x000fc400078ec0ff */
[----:B------:R-:W-:Y:S02]  /*3360*/  CS2R R92, SRZ ;  /* 0x00000000005c7805 */ /* 0x000fe4000001ff00 */
[----:B------:R-:W-:Y:S02]  /*3370*/  SHF.R.U32.HI R11, RZ, 0x1, R3 ;  /* 0x00000001ff0b7819 */ /* 0x000fe40000011603 */
[----:B------:R-:W-:Y:S02]  /*3380*/  CS2R R94, SRZ ;  /* 0x00000000005e7805 */ /* 0x000fe4000001ff00 */
[----:B------:R-:W-:Y:S02]  /*3390*/  SGXT.U32 R13, R13, 0x3 ;  /* 0x000000030d0d781a */ /* 0x000fe40000000000 */
[----:B------:R-:W-:Y:S02]  /*33a0*/  CS2R R96, SRZ ;  /* 0x0000000000607805 */ /* 0x000fe4000001ff00 */
[----:B------:R-:W-:Y:S01]  /*33b0*/  CS2R R98, SRZ ;  /* 0x0000000000627805 */ /* 0x000fe2000001ff00 */
[----:B------:R-:W2:Y:S01]  /*33c0*/  LDC R30, c[0x0][0x268] ;  /* 0x00009a00ff1e7b82 */ /* 0x000ea20000000800 */
[----:B------:R-:W-:-:S02]  /*33d0*/  CS2R R100, SRZ ;  /* 0x0000000000647805 */ /* 0x000fc4000001ff00 */
[----:B------:R-:W-:Y:S02]  /*33e0*/  CS2R R102, SRZ ;  /* 0x0000000000667805 */ /* 0x000fe4000001ff00 */
[----:B------:R-:W-:Y:S02]  /*33f0*/  CS2R R104, SRZ ;  /* 0x0000000000687805 */ /* 0x000fe4000001ff00 */
[----:B------:R-:W-:Y:S02]  /*3400*/  CS2R R106, SRZ ;  /* 0x00000000006a7805 */ /* 0x000fe4000001ff00 */
[----:B------:R-:W-:Y:S02]  /*3410*/  CS2R R108, SRZ ;  /* 0x00000000006c7805 */ /* 0x000fe4000001ff00 */
[----:B------:R-:W-:Y:S02]  /*3420*/  CS2R R110, SRZ ;  /* 0x00000000006e7805 */ /* 0x000fe4000001ff00 */
[----:B------:R-:W-:Y:S01]  /*3430*/  CS2R R112, SRZ ;  /* 0x0000000000707805 */ /* 0x000fe2000001ff00 */
[----:B0-----:R-:W-:Y:S01]  /*3440*/  IMAD.MOV.U32 R8, RZ, RZ, R4 ;  /* 0x000000ffff087224 */ /* 0x001fe200078e0004 */
[----:B------:R-:W-:Y:S01]  /*3450*/  SHF.R.U32.HI R4, RZ, 0x7, R248 ;  /* 0x00000007ff047819 */ /* 0x000fe200000116f8 */
[----:B------:R0:W-:Y:S01]  /*3460*/  STL [R1+0x210], R5 ;  /* 0x0002100501007387 */ /* 0x0001e20000100800 */
[----:B------:R-:W-:Y:S01]  /*3470*/  IMAD.MOV.U32 R7, RZ, RZ, R5 ;  /* 0x000000ffff077224 */ /* 0x000fe200078e0005 */
[----:B------:R-:W-:-:S02]  /*3480*/  CS2R R114, SRZ ;  /* 0x0000000000727805 */ /* 0x000fc4000001ff00 */
[----:B------:R-:W-:Y:S02]  /*3490*/  SGXT.U32 R4, R4, 0x1 ;  /* 0x000000010404781a */ /* 0x000fe40000000000 */
[----:B------:R-:W-:Y:S01]  /*34a0*/  CS2R R116, SRZ ;  /* 0x0000000000747805 */ /* 0x000fe2000001ff00 */
[----:B------:R-:W-:Y:S01]  /*34b0*/  IMAD R20, R20, R7, RZ ;  /* 0x0000000714147224 */ /* 0x000fe200078e02ff */
[----:B------:R-:W-:Y:S01]  /*34c0*/  CS2R R118, SRZ ;  /* 0x0000000000767805 */ /* 0x000fe2000001ff00 */
[----:B-1----:R-:W-:Y:S01]  /*34d0*/  IMAD R216, R216, UR6, RZ ;  /* 0x00000006d8d87c24 */ /* 0x002fe2000f8e02ff */
[----:B------:R-:W-:Y:S01]  /*34e0*/  CS2R R120, SRZ ;  /* 0x0000000000787805 */ /* 0x000fe2000001ff00 */
[----:B------:R-:W-:Y:S01]  /*34f0*/  IMAD R6, R4, R217, RZ ;  /* 0x000000d904067224 */ /* 0x000fe200078e02ff */
[----:B------:R-:W-:Y:S01]  /*3500*/  CS2R R122, SRZ ;  /* 0x00000000007a7805 */ /* 0x000fe2000001ff00 */
[----:B0-----:R-:W-:Y:S01]  /*3510*/  IMAD R5, R2, UR4, RZ ;  /* 0x0000000402057c24 */ /* 0x001fe2000f8e02ff */
[----:B------:R-:W-:Y:S01]  /*3520*/  ULDC.64 UR4, c[0x0][0x220] ;  /* 0x0000880000047ab9 */ /* 0x000fe20000000a00 */
[----:B------:R-:W-:Y:S01]  /*3530*/  IMAD R2, R8, UR6, RZ ;  /* 0x0000000608027c24 */ /* 0x000fe2000f8e02ff */
[----:B------:R-:W-:Y:S01]  /*3540*/  CS2R R124, SRZ ;  /* 0x00000000007c7805 */ /* 0x000fe2000001ff00 */
[----:B------:R-:W-:Y:S01]  /*3550*/  IMAD R8, R217, 0x2, R6 ;  /* 0x00000002d9087824 */ /* 0x000fe200078e0206 */
[----:B------:R-:W-:Y:S01]  /*3560*/  SHF.L.U32 R7, R5, 0x1, RZ ;  /* 0x0000000105077819 */ /* 0x000fe200000006ff */
[----:B------:R-:W-:Y:S01]  /*3570*/  IMAD.SHL.U32 R4, R216, 0x2, RZ ;  /* 0x00000002d8047824 */ /* 0x000fe200078e00ff */
[----:B------:R-:W-:Y:S01]  /*3580*/  CS2R R126, SRZ ;  /* 0x00000000007e7805 */ /* 0x000fe2000001ff00 */
[----:B------:R-:W-:Y:S01]  /*3590*/  IMAD R10, R217, 0x2, R8 ;  /* 0x00000002d90a7824 */ /* 0x000fe200078e0208 */
[----:B------:R-:W-:Y:S01]  /*35a0*/  CS2R R128, SRZ ;  /* 0x0000000000807805 */ /* 0x000fe2000001ff00 */
[----:B------:R-:W-:Y:S01]  /*35b0*/  IMAD.SHL.U32 R9, R2, 0x2, RZ ;  /* 0x0000000202097824 */ /* 0x000fe200078e00ff */
[----:B------:R-:W-:Y:S01]  /*35c0*/  IADD3 R25, P0, P1, R7, UR8, R4 ;  /* 0x0000000807197c10 */ /* 0x000fe2000f91e004 */
[C---:B------:R-:W-:Y:S01]  /*35d0*/  IMAD R12, R217.reuse, 0x2, R10 ;  /* 0x00000002d90c7824 */ /* 0x040fe200078e020a */
[----:B------:R-:W-:Y:S01]  /*35e0*/  SHF.R.U32.HI R7, RZ, 0x6, R248 ;  /* 0x00000006ff077819 */ /* 0x000fe200000116f8 */
[----:B------:R-:W-:Y:S01]  /*35f0*/  IMAD.SHL.U32 R14, R20, 0x2, RZ ;  /* 0x00000002140e7824 */ /* 0x000fe200078e00ff */
[----:B------:R-:W-:Y:S01]  /*3600*/  UMOV UR8, URZ ;  /* 0x0000003f00087c82 */ /* 0x000fe20008000000 */
[----:B------:R-:W-:Y:S01]  /*3610*/  IMAD R4, R217, 0x2, R12 ;  /* 0x00000002d9047824 */ /* 0x000fe200078e020c */
[----:B------:R-:W-:Y:S01]  /*3620*/  SGXT.U32 R3, R7, 0x2 ;  /* 0x000000020703781a */ /* 0x000fe20000000000 */
[----:B------:R-:W-:Y:S01]  /*3630*/  IMAD.HI R7, R5, 0x2, RZ ;  /* 0x0000000205077827 */ /* 0x000fe200078e02ff */
[----:B------:R-:W-:-:S02]  /*3640*/  IADD3 R26, P2, P3, R14, UR4, R9 ;  /* 0x000000040e1a7c10 */ /* 0x000fc4000fb5e009 */
[----:B------:R-:W-:Y:S02]  /*3650*/  CS2R R130, SRZ ;  /* 0x0000000000827805 */ /* 0x000fe4000001ff00 */
[----:B------:R-:W-:Y:S01]  /*3660*/  LOP3.LUT R5, R0, R11, R13, 0xfe, !PT ;  /* 0x0000000b00057212 */ /* 0x000fe200078efe0d */
[C---:B------:R-:W-:Y:S01]  /*3670*/  IMAD R14, R217.reuse, 0x2, R4 ;  /* 0x00000002d90e7824 */ /* 0x040fe200078e0204 */
[----:B------:R-:W-:Y:S01]  /*3680*/  CS2R R132, SRZ ;  /* 0x0000000000847805 */ /* 0x000fe2000001ff00 */
[----:B------:R-:W-:Y:S01]  /*3690*/  IMAD.HI R9, R2, 0x2, RZ ;  /* 0x0000000202097827 */ /* 0x000fe200078e02ff */
[----:B------:R-:W-:Y:S02]  /*36a0*/  CS2R R134, SRZ ;  /* 0x0000000000867805 */ /* 0x000fe4000001ff00 */
[----:B------:R-:W-:Y:S02]  /*36b0*/  CS2R R136, SRZ ;  /* 0x0000000000887805 */ /* 0x000fe4000001ff00 */
[----:B------:R-:W-:Y:S01]  /*36c0*/  LEA R2, R217, R14, 0x1 ;  /* 0x0000000ed9027211 */ /* 0x000fe200078e08ff */
[----:B------:R-:W-:Y:S01]  /*36d0*/  IMAD.HI R216, R216, 0x2, RZ ;  /* 0x00000002d8d87827 */ /* 0x000fe200078e02ff */
[----:B------:R-:W-:-:S02]  /*36e0*/  CS2R R138, SRZ ;  /* 0x00000000008a7805 */ /* 0x000fc4000001ff00 */
[----:B------:R-:W-:Y:S02]  /*36f0*/  CS2R R140, SRZ ;  /* 0x00000000008c7805 */ /* 0x000fe4000001ff00 */
[----:B------:R-:W-:Y:S01]  /*3700*/  CS2R R142, SRZ ;  /* 0x00000000008e7805 */ /* 0x000fe2000001ff00 */
[----:B------:R-:W-:Y:S01]  /*3710*/  IMAD.HI R20, R20, 0x2, RZ ;  /* 0x0000000214147827 */ /* 0x000fe200078e02ff */
[----:B------:R-:W-:Y:S01]  /*3720*/  IADD3.X R27, R7, UR9, R216, P0, P1 ;  /* 0x00000009071b7c10 */ /* 0x000fe200087e24d8 */
[----:B------:R-:W-:Y:S01]  /*3730*/  UIADD3 UR9, UR7, 0x10000, URZ ;  /* 0x0001000007097890 */ /* 0x000fe2000fffe03f */
[-C--:B------:R-:W-:Y:S01]  /*3740*/  LEA R220, P1, R6, R25.reuse, 0x1 ;  /* 0x0000001906dc7211 */ /* 0x080fe200078208ff */
[----:B------:R-:W-:Y:S01]  /*3750*/  IMAD R16, R217, 0x2, R2 ;  /* 0x00000002d9107824 */ /* 0x000fe200078e0202 */
[----:B------:R-:W-:Y:S01]  /*3760*/  IADD3.X R28, R20, UR5, R9, P2, P3 ;  /* 0x00000005141c7c10 */ /* 0x000fe200097e6409 */
[----:B--2---:R-:W-:Y:S01]  /*3770*/  IMAD R3, R3, R30, RZ ;  /* 0x0000001e03037224 */ /* 0x004fe200078e02ff */
[----:B------:R-:W-:Y:S01]  /*3780*/  LEA R22, P2, R8, R25, 0x1 ;  /* 0x0000001908167211 */ /* 0x000fe200078408ff */
[C---:B------:R-:W-:Y:S01]  /*3790*/  IMAD R0, R217.reuse, 0x2, R16 ;  /* 0x00000002d9007824 */ /* 0x040fe200078e0210 */
[----:B------:R-:W-:Y:S01]  /*37a0*/  LEA.HI.X.SX32 R221, R6, R27, 0x1, P1 ;  /* 0x0000001b06dd7211 */ /* 0x000fe200008f0eff */
[----:B------:R-:W-:Y:S01]  /*37b0*/  IMAD R7, R30, 0x4, R3 ;  /* 0x000000041e077824 */ /* 0x000fe200078e0203 */
[----:B------:R-:W-:Y:S01]  /*37c0*/  LEA R20, P1, R10, R25, 0x1 ;  /* 0x000000190a147211 */ /* 0x000fe200078208ff */
[C---:B------:R-:W-:Y:S01]  /*37d0*/  IMAD R18, R217.reuse, 0x2, R0 ;  /* 0x00000002d9127824 */ /* 0x040fe200078e0200 */
[-C--:B------:R-:W-:Y:S01]  /*37e0*/  LEA.HI.X.SX32 R23, R8, R27.reuse, 0x1, P2 ;  /* 0x0000001b08177211 */ /* 0x080fe200010f0eff */
[----:B------:R-:W-:Y:S01]  /*37f0*/  STL.64 [R1+0x208], R220 ;  /* 0x000208dc01007387 */ /* 0x000fe20000100a00 */
[----:B------:R-:W-:Y:S01]  /*3800*/  LEA.HI.X.SX32 R21, R10, R27, 0x1, P1 ;  /* 0x0000001b0a157211 */ /* 0x000fe200008f0eff */
[----:B------:R-:W-:Y:S01]  /*3810*/  IMAD R6, R217, 0x2, R18 ;  /* 0x00000002d9067824 */ /* 0x000fe200078e0212 */
[----:B------:R-:W-:Y:S01]  /*3820*/  LEA R218, P0, R3, R26, 0x1 ;  /* 0x0000001a03da7211 */ /* 0x000fe200078008ff */
[----:B------:R0:W-:Y:S01]  /*3830*/  STL.64 [R1+0x200], R22 ;  /* 0x0002001601007387 */ /* 0x0001e20000100a00 */
[C---:B------:R-:W-:Y:S01]  /*3840*/  IMAD R9, R30.reuse, 0x4, R7 ;  /* 0x000000041e097824 */ /* 0x040fe200078e0207 */
[----:B------:R-:W-:Y:S01]  /*3850*/  USHF.R.U32.HI UR9, URZ, 0x4, UR9 ;  /* 0x000000043f097899 */ /* 0x000fe20008011609 */
[----:B------:R-:W-:Y:S01]  /*3860*/  LEA R8, R217, R6, 0x1 ;  /* 0x00000006d9087211 */ /* 0x000fe200078e08ff */
[----:B------:R1:W-:Y:S01]  /*3870*/  STL.64 [R1+0x1f8], R20 ;  /* 0x0001f81401007387 */ /* 0x0003e20000100a00 */
[C---:B------:R-:W-:Y:S01]  /*3880*/  IMAD R11, R30.reuse, 0x4, R9 ;  /* 0x000000041e0b7824 */ /* 0x040fe200078e0209 */
[----:B------:R-:W-:Y:S01]  /*3890*/  LEA.HI.X.SX32 R219, R3, R28, 0x1, P0 ;  /* 0x0000001c03db7211 */ /* 0x000fe200000f0eff */
[----:B------:R-:W-:Y:S01]  /*38a0*/  USGXT.U32 UR18, UR9, 0xe ;  /* 0x0000000e0912789a */ /* 0x000fe20008000000 */
[----:B------:R-:W-:Y:S01]  /*38b0*/  IMAD R10, R217, 0x2, R8 ;  /* 0x00000002d90a7824 */ /* 0x000fe200078e0208 */
[----:B------:R-:W-:Y:S01]  /*38c0*/  CS2R R144, SRZ ;  /* 0x0000000000907805 */ /* 0x000fe2000001ff00 */
[----:B------:R-:W-:Y:S01]  /*38d0*/  IMAD R13, R30, 0x4, R11 ;  /* 0x000000041e0d7824 */ /* 0x000fe200078e020b */
[----:B------:R-:W-:Y:S01]  /*38e0*/  UIADD3 UR42, UP0, UR18, 0x2, URZ ;  /* 0x00000002122a7890 */ /* 0x000fe2000ff1e03f */
[----:B0-----:R-:W-:-:S02]  /*38f0*/  LEA R22, P1, R12, R25, 0x1 ;  /* 0x000000190c167211 */ /* 0x001fc400078208ff */
[----:B------:R-:W-:Y:S01]  /*3900*/  CS2R R146, SRZ ;  /* 0x0000000000927805 */ /* 0x000fe2000001ff00 */
[----:B------:R-:W-:Y:S01]  /*3910*/  IMAD R15, R30, 0x4, R13 ;  /* 0x000000041e0f7824 */ /* 0x000fe200078e020d */
[----:B------:R-:W-:Y:S01]  /*3920*/  UIADD3.X UR43, UR8, 0x40000040, URZ, UP0, !UPT ;  /* 0x40000040082b7890 */ /* 0x000fe200087fe43f */
[----:B-1----:R-:W-:Y:S02]  /*3930*/  LEA R20, P2, R4, R25, 0x1 ;  /* 0x0000001904147211 */ /* 0x002fe400078408ff */
[----:B------:R-:W-:Y:S02]  /*3940*/  CS2R R148, SRZ ;  /* 0x0000000000947805 */ /* 0x000fe4000001ff00 */
[-C--:B------:R-:W-:Y:S01]  /*3950*/  LEA.HI.X.SX32 R23, R12, R27.reuse, 0x1, P1 ;  /* 0x0000001b0c177211 */ /* 0x080fe200008f0eff */
[C---:B------:R-:W-:Y:S01]  /*3960*/  IMAD R12, R217.reuse, 0x2, R10 ;  /* 0x00000002d90c7824 */ /* 0x040fe200078e020a */
[----:B------:R-:W-:Y:S01]  /*3970*/  LEA.HI.X.SX32 R21, R4, R27, 0x1, P2 ;  /* 0x0000001b04157211 */ /* 0x000fe200010f0eff */
[C---:B------:R-:W-:Y:S01]  /*3980*/  IMAD R17, R30.reuse, 0x4, R15 ;  /* 0x000000041e117824 */ /* 0x040fe200078e020f */
[----:B------:R-:W-:Y:S01]  /*3990*/  CS2R R150, SRZ ;  /* 0x0000000000967805 */ /* 0x000fe2000001ff00 */
[----:B------:R0:W-:Y:S01]  /*39a0*/  STL.64 [R1+0x1f0], R22 ;  /* 0x0001f01601007387 */ /* 0x0001e20000100a00 */
[----:B------:R-:W-:Y:S01]  /*39b0*/  IMAD R4, R217, 0x2, R12 ;  /* 0x00000002d9047824 */ /* 0x000fe200078e020c */
[----:B------:R-:W-:Y:S01]  /*39c0*/  CS2R R32, SRZ ;  /* 0x0000000000207805 */ /* 0x000fe2000001ff00 */
[----:B------:R-:W-:Y:S01]  /*39d0*/  IMAD R19, R30, 0x4, R17 ;  /* 0x000000041e137824 */ /* 0x000fe200078e0211 */
[----:B------:R1:W-:Y:S01]  /*39e0*/  STL.64 [R1+0x1e8], R20 ;  /* 0x0001e81401007387 */ /* 0x0003e20000100a00 */
[----:B------:R-:W-:-:S02]  /*39f0*/  CS2R R34, SRZ ;  /* 0x0000000000227805 */ /* 0x000fc4000001ff00 */
[----:B------:R-:W-:Y:S02]  /*3a00*/  CS2R R36, SRZ ;  /* 0x0000000000247805 */ /* 0x000fe4000001ff00 */
[----:B------:R-:W-:Y:S02]  /*3a10*/  CS2R R38, SRZ ;  /* 0x0000000000267805 */ /* 0x000fe4000001ff00 */
[----:B------:R-:W-:Y:S02]  /*3a20*/  CS2R R40, SRZ ;  /* 0x0000000000287805 */ /* 0x000fe4000001ff00 */
[----:B------:R-:W-:Y:S02]  /*3a30*/  CS2R R42, SRZ ;  /* 0x00000000002a7805 */ /* 0x000fe4000001ff00 */
[----:B------:R-:W-:Y:S02]  /*3a40*/  CS2R R44, SRZ ;  /* 0x00000000002c7805 */ /* 0x000fe4000001ff00 */
[----:B------:R-:W-:-:S02]  /*3a50*/  CS2R R46, SRZ ;  /* 0x00000000002e7805 */ /* 0x000fc4000001ff00 */
[-C--:B0-----:R-:W-:Y:S02]  /*3a60*/  LEA R22, P1, R14, R25.reuse, 0x1 ;  /* 0x000000190e167211 */ /* 0x081fe400078208ff */
[----:B------:R-:W-:Y:S02]  /*3a70*/  CS2R R48, SRZ ;  /* 0x0000000000307805 */ /* 0x000fe4000001ff00 */
[----:B------:R-:W-:Y:S02]  /*3a80*/  CS2R R50, SRZ ;  /* 0x0000000000327805 */ /* 0x000fe4000001ff00 */
[----:B------:R-:W-:Y:S02]  /*3a90*/  CS2R R52, SRZ ;  /* 0x0000000000347805 */ /* 0x000fe4000001ff00 */
[----:B-1----:R-:W-:Y:S02]  /*3aa0*/  LEA R20, P2, R2, R25, 0x1 ;  /* 0x0000001902147211 */ /* 0x002fe400078408ff */
[----:B------:R-:W-:-:S02]  /*3ab0*/  CS2R R54, SRZ ;  /* 0x0000000000367805 */ /* 0x000fc4000001ff00 */
[----:B------:R-:W-:Y:S02]  /*3ac0*/  LEA.HI.X.SX32 R23, R14, R27, 0x1, P1 ;  /* 0x0000001b0e177211 */ /* 0x000fe400008f0eff */
[----:B------:R-:W-:Y:S02]  /*3ad0*/  CS2R R56, SRZ ;  /* 0x0000000000387805 */ /* 0x000fe4000001ff00 */
[----:B------:R-:W-:Y:S02]  /*3ae0*/  LEA R220, P1, R16, R25, 0x1 ;  /* 0x0000001910dc7211 */ /* 0x000fe400078208ff */
[----:B------:R-:W-:Y:S02]  /*3af0*/  CS2R R58, SRZ ;  /* 0x00000000003a7805 */ /* 0x000fe4000001ff00 */
[-C--:B------:R-:W-:Y:S01]  /*3b00*/  LEA.HI.X.SX32 R21, R2, R27.reuse, 0x1, P2 ;  /* 0x0000001b02157211 */ /* 0x080fe200010f0eff */
[----:B------:R0:W-:Y:S01]  /*3b10*/  STL.64 [R1+0x1e0], R22 ;  /* 0x0001e01601007387 */ /* 0x0001e20000100a00 */
[----:B------:R-:W-:-:S02]  /*3b20*/  LEA.HI.X.SX32 R221, R16, R27, 0x1, P1 ;  /* 0x0000001b10dd7211 */ /* 0x000fc400008f0eff */
[----:B------:R-:W-:Y:S02]  /*3b30*/  CS2R R60, SRZ ;  /* 0x00000000003c7805 */ /* 0x000fe4000001ff00 */
[C---:B------:R-:W-:Y:S01]  /*3b40*/  LEA R14, R217.reuse, R4, 0x1 ;  /* 0x00000004d90e7211 */ /* 0x040fe200078e08ff */
[----:B------:R1:W-:Y:S01]  /*3b50*/  STL.64 [R1+0x1d8], R20 ;  /* 0x0001d81401007387 */ /* 0x0003e20000100a00 */
[C---:B------:R-:W-:Y:S02]  /*3b60*/  LEA R222, P1, R18.reuse, R25, 0x1 ;  /* 0x0000001912de7211 */ /* 0x040fe400078208ff */
[----:B------:R-:W-:Y:S02]  /*3b70*/  CS2R R62, SRZ ;  /* 0x00000000003e7805 */ /* 0x000fe4000001ff00 */
[----:B------:R-:W-:Y:S01]  /*3b80*/  CS2R R64, SRZ ;  /* 0x0000000000407805 */ /* 0x000fe2000001ff00 */
[----:B------:R2:W-:Y:S01]  /*3b90*/  STL.64 [R1+0x1d0], R220 ;  /* 0x0001d0dc01007387 */ /* 0x0005e20000100a00 */
[----:B------:R-:W-:Y:S01]  /*3ba0*/  IMAD R2, R217, 0x2, R14 ;  /* 0x00000002d9027824 */ /* 0x000fe200078e020e */
[----:B------:R-:W-:-:S02]  /*3bb0*/  LEA.HI.X.SX32 R223, R18, R27, 0x1, P1 ;  /* 0x0000001b12df7211 */ /* 0x000fc400008f0eff */
[----:B------:R-:W-:Y:S02]  /*3bc0*/  CS2R R66, SRZ ;  /* 0x0000000000427805 */ /* 0x000fe4000001ff00 */
[C---:B0-----:R-:W-:Y:S01]  /*3bd0*/  LEA R22, P2, R0.reuse, R25, 0x1 ;  /* 0x0000001900167211 */ /* 0x041fe200078408ff */
[C---:B------:R-:W-:Y:S01]  /*3be0*/  IMAD R16, R217.reuse, 0x2, R2 ;  /* 0x00000002d9107824 */ /* 0x040fe200078e0202 */
[----:B------:R-:W-:Y:S02]  /*3bf0*/  CS2R R68, SRZ ;  /* 0x0000000000447805 */ /* 0x000fe4000001ff00 */
[----:B------:R-:W-:Y:S02]  /*3c00*/  CS2R R70, SRZ ;  /* 0x0000000000467805 */ /* 0x000fe4000001ff00 */
[----:B------:R-:W-:Y:S01]  /*3c10*/  LEA.HI.X.SX32 R23, R0, R27, 0x1, P2 ;  /* 0x0000001b00177211 */ /* 0x000fe200010f0eff */
[C---:B------:R-:W-:Y:S01]  /*3c20*/  IMAD R0, R217.reuse, 0x2, R16 ;  /* 0x00000002d9007824 */ /* 0x040fe200078e0210 */
[----:B------:R-:W-:Y:S01]  /*3c30*/  CS2R R72, SRZ ;  /* 0x0000000000487805 */ /* 0x000fe2000001ff00 */
[----:B-1----:R-:W-:Y:S01]  /*3c40*/  IMAD R20, R30, 0x4, R19 ;  /* 0x000000041e147824 */ /* 0x002fe200078e0213 */
[----:B--2---:R-:W-:Y:S01]  /*3c50*/  LEA R220, P2, R6, R25, 0x1 ;  /* 0x0000001906dc7211 */ /* 0x004fe200078408ff */
[----:B------:R0:W-:Y:S01]  /*3c60*/  STL.64 [R1+0x1c8], R22 ;  /* 0x0001c81601007387 */ /* 0x0001e20000100a00 */
[C---:B------:R-:W-:Y:S01]  /*3c70*/  LEA R18, R217.reuse, R0, 0x1 ;  /* 0x00000000d9127211 */ /* 0x040fe200078e08ff */
[----:B------:R-:W-:Y:S01]  /*3c80*/  IMAD R21, R30, 0x4, R20 ;  /* 0x000000041e157824 */ /* 0x000fe200078e0214 */
[----:B------:R-:W-:Y:S01]  /*3c90*/  LEA.HI.X.SX32 R221, R6, R27, 0x1, P2 ;  /* 0x0000001b06dd7211 */ /* 0x000fe200010f0eff */
[----:B------:R1:W-:Y:S01]  /*3ca0*/  STL.64 [R1+0x1c0], R222 ;  /* 0x0001c0de01007387 */ /* 0x0003e20000100a00 */
[----:B------:R-:W-:Y:S01]  /*3cb0*/  CS2R R74, SRZ ;  /* 0x00000000004a7805 */ /* 0x000fe2000001ff00 */
[----:B------:R-:W-:Y:S01]  /*3cc0*/  IMAD R6, R217, 0x2, R18 ;  /* 0x00000002d9067824 */ /* 0x000fe200078e0212 */
[----:B------:R-:W-:Y:S01]  /*3cd0*/  CS2R R76, SRZ ;  /* 0x00000000004c7805 */ /* 0x000fe2000001ff00 */
[----:B------:R2:W-:Y:S01]  /*3ce0*/  STL.64 [R1+0x1b8], R220 ;  /* 0x0001b8dc01007387 */ /* 0x0005e20000100a00 */
[----:B------:R-:W-:-:S02]  /*3cf0*/  CS2R R78, SRZ ;  /* 0x00000000004e7805 */ /* 0x000fc4000001ff00 */
[----:B------:R-:W-:Y:S02]  /*3d00*/  CS2R R80, SRZ ;  /* 0x0000000000507805 */ /* 0x000fe4000001ff00 */
[----:B------:R-:W-:Y:S01]  /*3d10*/  CS2R R82, SRZ ;  /* 0x0000000000527805 */ /* 0x000fe2000001ff00 */
[----:B0-----:R-:W-:Y:S01]  /*3d20*/  IMAD R22, R30, 0x4, R21 ;  /* 0x000000041e167824 */ /* 0x001fe200078e0215 */
[----:B------:R-:W-:Y:S02]  /*3d30*/  CS2R R84, SRZ ;  /* 0x0000000000547805 */ /* 0x000fe4000001ff00 */
[----:B------:R-:W-:Y:S01]  /*3d40*/  CS2R R86, SRZ ;  /* 0x0000000000567805 */ /* 0x000fe2000001ff00 */
[----:B------:R-:W-:Y:S01]  /*3d50*/  UMOV UR5, URZ ;  /* 0x0000003f00057c82 */ /* 0x000fe20008000000 */
[-C--:B-1----:R-:W-:Y:S01]  /*3d60*/  LEA R222, P1, R8, R25.reuse, 0x1 ;  /* 0x0000001908de7211 */ /* 0x082fe200078208ff */
[----:B------:R-:W-:Y:S01]  /*3d70*/  IMAD R23, R30, 0x4, R22 ;  /* 0x000000041e177824 */ /* 0x000fe200078e0216 */
[----:B------:R-:W-:Y:S01]  /*3d80*/  UMOV UR4, URZ ;  /* 0x0000003f00047c82 */ /* 0x000fe20008000000 */
[----:B------:R-:W-:Y:S01]  /*3d90*/  UIADD3.64 UR22, UR42, 0x2, URZ ;  /* 0x000000022a167897 */ /* 0x000fe2000fffe03f */
[----:B--2---:R-:W-:Y:S01]  /*3da0*/  LEA R220, P2, R10, R25, 0x1 ;  /* 0x000000190adc7211 */ /* 0x004fe200078408ff */
[----:B------:R-:W-:Y:S01]  /*3db0*/  IMAD R24, R30, 0x4, R23 ;  /* 0x000000041e187824 */ /* 0x000fe200078e0217 */
[-C--:B------:R-:W-:Y:S01]  /*3dc0*/  LEA.HI.X.SX32 R223, R8, R27.reuse, 0x1, P1 ;  /* 0x0000001b08df7211 */ /* 0x080fe200008f0eff */
[C---:B------:R-:W-:Y:S01]  /*3dd0*/  IMAD R8, R217.reuse, 0x2, R6 ;  /* 0x00000002d9087824 */ /* 0x040fe200078e0206 */
[----:B------:R-:W-:Y:S01]  /*3de0*/  LEA.HI.X.SX32 R221, R10, R27, 0x1, P2 ;  /* 0x0000001b0add7211 */ /* 0x000fe200010f0eff */
[----:B------:R-:W-:Y:S01]  /*3df0*/  UIADD3.64 UR26, UR42, 0x4, URZ ;  /* 0x000000042a1a7897 */ /* 0x000fe2000fffe03f */
[C---:B------:R-:W-:Y:S01]  /*3e00*/  LEA R224, P1, R12.reuse, R25, 0x1 ;  /* 0x000000190ce07211 */ /* 0x040fe200078208ff */
[----:B------:R0:W-:Y:S01]  /*3e10*/  STL.64 [R1+0x1b0], R222 ;  /* 0x0001b0de01007387 */ /* 0x0001e20000100a00 */
[----:B------:R-:W-:Y:S01]  /*3e20*/  IMAD R10, R217, 0x2, R8 ;  /* 0x00000002d90a7824 */ /* 0x000fe200078e0208 */
[----:B------:R-:W-:Y:S01]  /*3e30*/  UIADD3.64 UR30, UR42, 0x1fe, URZ ;  /* 0x000001fe2a1e7897 */ /* 0x000fe2000fffe03f */
[----:B------:R-:W-:Y:S01]  /*3e40*/  LEA.HI.X.SX32 R225, R12, R27, 0x1, P1 ;  /* 0x0000001b0ce17211 */ /* 0x000fe200008f0eff */
[----:B------:R1:W-:Y:S01]  /*3e50*/  STL.64 [R1+0x1a8], R220 ;  /* 0x0001a8dc01007387 */ /* 0x0003e20000100a00 */
[----:B------:R-:W-:-:S02]  /*3e60*/  UIADD3.64 UR34, UR42, 0x200, URZ ;  /* 0x000002002a227897 */ /* 0x000fc4000fffe03f */
[----:B------:R-:W-:Y:S01]  /*3e70*/  UIADD3.64 UR38, UR42, 0x202, URZ ;  /* 0x000002022a267897 */ /* 0x000fe2000fffe03f */
[----:B------:R2:W-:Y:S01]  /*3e80*/  STL.64 [R1+0x1a0], R224 ;  /* 0x0001a0e001007387 */ /* 0x0005e20000100a00 */
[----:B------:R-:W-:Y:S01]  /*3e90*/  UIADD3.64 UR10, UR42, 0x204, URZ ;  /* 0x000002042a0a7897 */ /* 0x000fe2000fffe03f */
[----:B------:R-:W-:Y:S01]  /*3ea0*/  ULDC UR13, c[0x0][0x238] ;  /* 0x00008e00000d7ab9 */ /* 0x000fe20000000800 */
[-C--:B0-----:R-:W-:Y:S01]  /*3eb0*/  LEA R222, P2, R4, R25.reuse, 0x1 ;  /* 0x0000001904de7211 */ /* 0x081fe200078408ff */
[----:B------:R-:W-:Y:S01]  /*3ec0*/  UMOV UR19, 0x40000040 ;  /* 0x4000004000137882 */ /* 0x000fe20000000000 */
[----:B-1----:R-:W-:Y:S02]  /*3ed0*/  LEA R220, P3, R14, R25, 0x1 ;  /* 0x000000190edc7211 */ /* 0x002fe400078608ff */
[-C--:B------:R-:W-:Y:S01]  /*3ee0*/  LEA.HI.X.SX32 R223, R4, R27.reuse, 0x1, P2 ;  /* 0x0000001b04df7211 */ /* 0x080fe200010f0eff */
[----:B------:R-:W-:Y:S01]  /*3ef0*/  IMAD R4, R217, 0x2, R10 ;  /* 0x00000002d9047824 */ /* 0x000fe200078e020a */
[----:B------:R-:W-:-:S02]  /*3f00*/  LEA.HI.X.SX32 R221, R14, R27, 0x1, P3 ;  /* 0x0000001b0edd7211 */ /* 0x000fc400018f0eff */
[C---:B--2---:R-:W-:Y:S01]  /*3f10*/  LEA R224, P1, R2.reuse, R25, 0x1 ;  /* 0x0000001902e07211 */ /* 0x044fe200078208ff */
[----:B------:R0:W-:Y:S01]  /*3f20*/  STL.64 [R1+0x198], R222 ;  /* 0x000198de01007387 */ /* 0x0001e20000100a00 */
[----:B------:R-:W-:Y:S02]  /*3f30*/  IMAD R12, R217, 0x2, R4 ;  /* 0x00000002d90c7824 */ /* 0x000fe400078e0204 */
[----:B------:R-:W-:Y:S01]  /*3f40*/  LEA.HI.X.SX32 R225, R2, R27, 0x1, P1 ;  /* 0x0000001b02e17211 */ /* 0x000fe200008f0eff */
[----:B------:R1:W-:Y:S04]  /*3f50*/  STL.64 [R1+0x190], R220 ;  /* 0x000190dc01007387 */ /* 0x0003e80000100a00 */
[----:B------:R2:W-:Y:S01]  /*3f60*/  STL.64 [R1+0x188], R224 ;  /* 0x000188e001007387 */ /* 0x0005e20000100a00 */
[----:B0-----:R-:W-:-:S02]  /*3f70*/  LEA R222, P2, R16, R25, 0x1 ;  /* 0x0000001910de7211 */ /* 0x001fc400078408ff */
[----:B-1----:R-:W-:Y:S02]  /*3f80*/  LEA R220, P3, R0, R25, 0x1 ;  /* 0x0000001900dc7211 */ /* 0x002fe400078608ff */
[-C--:B------:R-:W-:Y:S02]  /*3f90*/  LEA.HI.X.SX32 R223, R16, R27.reuse, 0x1, P2 ;  /* 0x0000001b10df7211 */ /* 0x080fe400010f0eff */
[----:B------:R-:W-:Y:S02]  /*3fa0*/  LEA.HI.X.SX32 R221, R0, R27, 0x1, P3 ;  /* 0x0000001b00dd7211 */ /* 0x000fe400018f0eff */
[C---:B--2---:R-:W-:Y:S01]  /*3fb0*/  LEA R224, P1, R18.reuse, R25, 0x1 ;  /* 0x0000001912e07211 */ /* 0x044fe200078208ff */
[----:B------:R0:W-:Y:S01]  /*3fc0*/  STL.64 [R1+0x180], R222 ;  /* 0x000180de01007387 */ /* 0x0001e20000100a00 */
[C---:B------:R-:W-:Y:S02]  /*3fd0*/  LEA R0, R217.reuse, R12, 0x1 ;  /* 0x0000000cd9007211 */ /* 0x040fe400078e08ff */
[----:B------:R-:W-:Y:S01]  /*3fe0*/  LEA.HI.X.SX32 R225, R18, R27, 0x1, P1 ;  /* 0x0000001b12e17211 */ /* 0x000fe200008f0eff */
[----:B------:R1:W-:Y:S02]  /*3ff0*/  STL.64 [R1+0x178], R220 ;  /* 0x000178dc01007387 */ /* 0x0003e40000100a00 */
[----:B------:R-:W-:-:S02]  /*4000*/  IMAD R2, R217, 0x2, R0 ;  /* 0x00000002d9027824 */ /* 0x000fc400078e0200 */
[----:B------:R2:W-:Y:S01]  /*4010*/  STL.64 [R1+0x170], R224 ;  /* 0x000170e001007387 */ /* 0x0005e20000100a00 */
[-C--:B0-----:R-:W-:Y:S02]  /*4020*/  LEA R222, P2, R6, R25.reuse, 0x1 ;  /* 0x0000001906de7211 */ /* 0x081fe400078408ff */
[----:B-1----:R-:W-:Y:S02]  /*4030*/  LEA R220, P3, R8, R25, 0x1 ;  /* 0x0000001908dc7211 */ /* 0x002fe400078608ff */
[-C--:B------:R-:W-:Y:S01]  /*4040*/  LEA.HI.X.SX32 R223, R6, R27.reuse, 0x1, P2 ;  /* 0x0000001b06df7211 */ /* 0x080fe200010f0eff */
[C---:B------:R-:W-:Y:S01]  /*4050*/  IMAD R6, R217.reuse, 0x2, R2 ;  /* 0x00000002d9067824 */ /* 0x040fe200078e0202 */
[----:B------:R-:W-:Y:S02]  /*4060*/  LEA.HI.X.SX32 R221, R8, R27, 0x1, P3 ;  /* 0x0000001b08dd7211 */ /* 0x000fe400018f0eff */
[----:B--2---:R-:W-:Y:S01]  /*4070*/  LEA R224, P1, R10, R25, 0x1 ;  /* 0x000000190ae07211 */ /* 0x004fe200078208ff */
[----:B------:R0:W-:Y:S01]  /*4080*/  STL.64 [R1+0x168], R222 ;  /* 0x000168de01007387 */ /* 0x0001e20000100a00 */
[----:B------:R-:W-:-:S02]  /*4090*/  IMAD R8, R217, 0x2, R6 ;  /* 0x00000002d9087824 */ /* 0x000fc400078e0206 */
[----:B------:R-:W-:Y:S01]  /*40a0*/  LEA.HI.X.SX32 R225, R10, R27, 0x1, P1 ;  /* 0x0000001b0ae17211 */ /* 0x000fe200008f0eff */
[----:B------:R1:W-:Y:S04]  /*40b0*/  STL.64 [R1+0x160], R220 ;  /* 0x000160dc01007387 */ /* 0x0003e80000100a00 */
[----:B------:R2:W-:Y:S01]  /*40c0*/  STL.64 [R1+0x158], R224 ;  /* 0x000158e001007387 */ /* 0x0005e20000100a00 */
[-C--:B0-----:R-:W-:Y:S02]  /*40d0*/  LEA R222, P2, R4, R25.reuse, 0x1 ;  /* 0x0000001904de7211 */ /* 0x081fe400078408ff */
[----:B-1----:R-:W-:Y:S02]  /*40e0*/  LEA R220, P3, R12, R25, 0x1 ;  /* 0x000000190cdc7211 */ /* 0x002fe400078608ff */
[-C--:B------:R-:W-:Y:S01]  /*40f0*/  LEA.HI.X.SX32 R223, R4, R27.reuse, 0x1, P2 ;  /* 0x0000001b04df7211 */ /* 0x080fe200010f0eff */
[----:B------:R-:W-:Y:S01]  /*4100*/  IMAD R4, R217, 0x2, R8 ;  /* 0x00000002d9047824 */ /* 0x000fe200078e0208 */
[----:B------:R-:W-:-:S02]  /*4110*/  LEA.HI.X.SX32 R221, R12, R27, 0x1, P3 ;  /* 0x0000001b0cdd7211 */ /* 0x000fc400018f0eff */
[C---:B--2---:R-:W-:Y:S01]  /*4120*/  LEA R224, P1, R0.reuse, R25, 0x1 ;  /* 0x0000001900e07211 */ /* 0x044fe200078208ff */
[----:B------:R0:W-:Y:S01]  /*4130*/  STL.64 [R1+0x150], R222 ;  /* 0x000150de01007387 */ /* 0x0001e20000100a00 */
[C---:B------:R-:W-:Y:S02]  /*4140*/  IMAD R10, R217.reuse, 0x2, R4 ;  /* 0x00000002d90a7824 */ /* 0x040fe400078e0204 */
[----:B------:R-:W-:Y:S01]  /*4150*/  LEA.HI.X.SX32 R225, R0, R27, 0x1, P1 ;  /* 0x0000001b00e17211 */ /* 0x000fe200008f0eff */
[----:B------:R1:W-:Y:S01]  /*4160*/  STL.64 [R1+0x148], R220 ;  /* 0x000148dc01007387 */ /* 0x0003e20000100a00 */
[----:B------:R-:W-:Y:S01]  /*4170*/  IMAD R0, R217, 0x2, R10 ;  /* 0x00000002d9007824 */ /* 0x000fe200078e020a */
[C---:B------:R-:W-:Y:S02]  /*4180*/  LEA R226, P1, R8.reuse, R25, 0x1 ;  /* 0x0000001908e27211 */ /* 0x040fe400078208ff */
[----:B------:R2:W-:Y:S02]  /*4190*/  STL.64 [R1+0x140], R224 ;  /* 0x000140e001007387 */ /* 0x0005e40000100a00 */
[----:B------:R-:W-:-:S02]  /*41a0*/  LEA.HI.X.SX32 R227, R8, R27, 0x1, P1 ;  /* 0x0000001b08e37211 */ /* 0x000fc400008f0eff */
[-C--:B0-----:R-:W-:Y:S02]  /*41b0*/  LEA R222, P2, R2, R25.reuse, 0x1 ;  /* 0x0000001902de7211 */ /* 0x081fe400078408ff */
[----:B-1----:R-:W-:Y:S02]  /*41c0*/  LEA R220, P3, R6, R25, 0x1 ;  /* 0x0000001906dc7211 */ /* 0x002fe400078608ff */
[-C--:B------:R-:W-:Y:S02]  /*41d0*/  LEA.HI.X.SX32 R223, R2, R27.reuse, 0x1, P2 ;  /* 0x0000001b02df7211 */ /* 0x080fe400010f0eff */
[----:B------:R-:W-:Y:S02]  /*41e0*/  LEA.HI.X.SX32 R221, R6, R27, 0x1, P3 ;  /* 0x0000001b06dd7211 */ /* 0x000fe400018f0eff */
[C---:B--2---:R-:W-:Y:S01]  /*41f0*/  LEA R224, P2, R4.reuse, R25, 0x1 ;  /* 0x0000001904e07211 */ /* 0x044fe200078408ff */
[----:B------:R0:W-:Y:S03]  /*4200*/  STL.64 [R1+0x138], R222 ;  /* 0x000138de01007387 */ /* 0x0001e60000100a00 */
[----:B------:R-:W-:Y:S01]  /*4210*/  LEA.HI.X.SX32 R225, R4, R27, 0x1, P2 ;  /* 0x0000001b04e17211 */ /* 0x000fe200010f0eff */
[----:B------:R1:W-:Y:S04]  /*4220*/  STL.64 [R1+0x130], R220 ;  /* 0x000130dc01007387 */ /* 0x0003e80000100a00 */
[----:B------:R-:W-:Y:S01]  /*4230*/  STL.64 [R1+0x128], R226 ;  /* 0x000128e201007387 */ /* 0x000fe20000100a00 */
[----:B0-----:R-:W-:-:S02]  /*4240*/  LEA R222, P3, R10, R25, 0x1 ;  /* 0x000000190ade7211 */ /* 0x001fc400078608ff */
[----:B-1----:R-:W-:Y:S02]  /*4250*/  LEA R220, P4, R0, R25, 0x1 ;  /* 0x0000001900dc7211 */ /* 0x002fe400078808ff */
[-C--:B------:R-:W-:Y:S02]  /*4260*/  LEA.HI.X.SX32 R223, R10, R27.reuse, 0x1, P3 ;  /* 0x0000001b0adf7211 */ /* 0x080fe400018f0eff */
[----:B------:R-:W-:Y:S02]  /*4270*/  LEA.HI.X.SX32 R221, R0, R27, 0x1, P4 ;  /* 0x0000001b00dd7211 */ /* 0x000fe400020f0eff */
[C---:B------:R-:W-:Y:S01]  /*4280*/  LEA R0, R30.reuse, R24, 0x2 ;  /* 0x000000181e007211 */ /* 0x040fe200078e10ff */
[----:B------:R0:W-:Y:S04]  /*4290*/  STL.64 [R1+0x118], R222 ;  /* 0x000118de01007387 */ /* 0x0001e80000100a00 */
[----:B------:R-:W-:Y:S01]  /*42a0*/  STL.64 [R1+0x120], R224 ;  /* 0x000120e001007387 */ /* 0x000fe20000100a00 */
[----:B------:R-:W-:-:S03]  /*42b0*/  IMAD R2, R30, 0x4, R0 ;  /* 0x000000041e027824 */ /* 0x000fc600078e0200 */
[----:B------:R1:W-:Y:S01]  /*42c0*/  STL.64 [R1+0x110], R220 ;  /* 0x000110dc01007387 */ /* 0x0003e20000100a00 */
[C---:B------:R-:W-:Y:S01]  /*42d0*/  IMAD R3, R30.reuse, 0x4, R2 ;  /* 0x000000041e037824 */ /* 0x040fe200078e0202 */
[C---:B0-----:R-:W-:Y:S02]  /*42e0*/  LEA R222, P1, R7.reuse, R26, 0x1 ;  /* 0x0000001a07de7211 */ /* 0x041fe400078208ff */
[----:B------:R0:W-:Y:S01]  /*42f0*/  STL.64 [R1+0x108], R218 ;  /* 0x000108da01007387 */ /* 0x0001e20000100a00 */
[----:B------:R-:W-:Y:S01]  /*4300*/  IMAD R4, R30, 0x4, R3 ;  /* 0x000000041e047824 */ /* 0x000fe200078e0203 */
[----:B------:R-:W-:Y:S02]  /*4310*/  LEA.HI.X.SX32 R223, R7, R28, 0x1, P1 ;  /* 0x0000001c07df7211 */ /* 0x000fe400008f0eff */
[-C--:B------:R-:W-:Y:S02]  /*4320*/  LEA R8, P1, R15, R26.reuse, 0x1 ;  /* 0x0000001a0f087211 */ /* 0x080fe400078208ff */
[C---:B-1----:R-:W-:Y:S01]  /*4330*/  LEA R220, P0, R9.reuse, R26, 0x1 ;  /* 0x0000001a09dc7211 */ /* 0x042fe200078008ff */
[----:B------:R-:W-:Y:S03]  /*4340*/  STL.64 [R1+0x100], R222 ;  /* 0x000100de01007387 */ /* 0x000fe60000100a00 */
[----:B------:R-:W-:-:S02]  /*4350*/  LEA.HI.X.SX32 R221, R9, R28, 0x1, P0 ;  /* 0x0000001c09dd7211 */ /* 0x000fc400000f0eff */
[----:B0-----:R-:W-:Y:S02]  /*4360*/  LEA R218, P2, R11, R26, 0x1 ;  /* 0x0000001a0bda7211 */ /* 0x001fe400078408ff */
[-C--:B------:R-:W-:Y:S02]  /*4370*/  LEA.HI.X.SX32 R9, R15, R28.reuse, 0x1, P1 ;  /* 0x0000001c0f097211 */ /* 0x080fe400008f0eff */
[----:B------:R-:W-:Y:S02]  /*4380*/  LEA.HI.X.SX32 R219, R11, R28, 0x1, P2 ;  /* 0x0000001c0bdb7211 */ /* 0x000fe400010f0eff */
[CC--:B------:R-:W-:Y:S02]  /*4390*/  LEA R6, P2, R17.reuse, R26.reuse, 0x1 ;  /* 0x0000001a11067211 */ /* 0x0c0fe400078408ff */
[----:B------:R-:W-:Y:S01]  /*43a0*/  LEA R10, P1, R20, R26, 0x1 ;  /* 0x0000001a140a7211 */ /* 0x000fe200078208ff */
[----:B------:R0:W-:Y:S01]  /*43b0*/  STL.64 [R1+0xf0], R218 ;  /* 0x0000f0da01007387 */ /* 0x0001e20000100a00 */
[----:B------:R-:W-:-:S02]  /*43c0*/  LEA.HI.X.SX32 R7, R17, R28, 0x1, P2 ;  /* 0x0000001c11077211 */ /* 0x000fc400010f0eff */
[----:B------:R-:W-:Y:S01]  /*43d0*/  LEA.HI.X.SX32 R11, R20, R28, 0x1, P1 ;  /* 0x0000001c140b7211 */ /* 0x000fe200008f0eff */
[----:B------:R1:W-:Y:S04]  /*43e0*/  STL.64 [R1+0xf8], R220 ;  /* 0x0000f8dc01007387 */ /* 0x0003e80000100a00 */
[----:B------:R2:W-:Y:S01]  /*43f0*/  STL.64 [R1+0xd8], R6 ;  /* 0x0000d80601007387 */ /* 0x0005e20000100a00 */
[----:B0-----:R-:W-:-:S04]  /*4400*/  LEA R218, P0, R13, R26, 0x1 ;  /* 0x0000001a0dda7211 */ /* 0x001fc800078008ff */
[----:B------:R-:W-:Y:S01]  /*4410*/  LEA.HI.X.SX32 R219, R13, R28, 0x1, P0 ;  /* 0x0000001c0ddb7211 */ /* 0x000fe200000f0eff */
[----:B-1----:R-:W-:Y:S01]  /*4420*/  IMAD.MOV.U32 R221, RZ, RZ, -0x800000 ;  /* 0xff800000ffdd7424 */ /* 0x002fe200078e00ff */
[C---:B------:R-:W-:Y:S01]  /*4430*/  LEA R12, P0, R19.reuse, R26, 0x1 ;  /* 0x0000001a130c7211 */ /* 0x040fe200078008ff */
[----:B------:R-:W-:Y:S02]  /*4440*/  IMAD.MOV.U32 R220, RZ, RZ, -0x800000 ;  /* 0xff800000ffdc7424 */ /* 0x000fe400078e00ff */
[----:B------:R-:W-:Y:S01]  /*4450*/  STL.64 [R1+0xe8], R218 ;  /* 0x0000e8da01007387 */ /* 0x000fe20000100a00 */
[----:B------:R-:W-:Y:S01]  /*4460*/  LEA.HI.X.SX32 R13, R19, R28, 0x1, P0 ;  /* 0x0000001c130d7211 */ /* 0x000fe200000f0eff */
[----:B--2---:R-:W-:Y:S01]  /*4470*/  IMAD R6, R30, 0x4, R4 ;  /* 0x000000041e067824 */ /* 0x004fe200078e0204 */
[----:B------:R-:W-:Y:S01]  /*4480*/  LEA R14, P0, R22, R26, 0x1 ;  /* 0x0000001a160e7211 */ /* 0x000fe200078008ff */
[----:B------:R0:W-:Y:S02]  /*4490*/  STL.64 [R1+0xe0], R8 ;  /* 0x0000e00801007387 */ /* 0x0001e40000100a00 */
[----:B------:R-:W-:Y:S01]  /*44a0*/  IMAD R7, R30, 0x4, R6 ;  /* 0x000000041e077824 */ /* 0x000fe200078e0206 */
[----:B------:R-:W-:-:S02]  /*44b0*/  LEA.HI.X.SX32 R15, R22, R28, 0x1, P0 ;  /* 0x0000001c160f7211 */ /* 0x000fc400000f0eff */
[----:B------:R-:W-:-:S04]  /*44c0*/  LEA R16, P0, R0, R26, 0x1 ;  /* 0x0000001a00107211 */ /* 0x000fc800078008ff */
[----:B------:R-:W-:Y:S02]  /*44d0*/  LEA.HI.X.SX32 R17, R0, R28, 0x1, P0 ;  /* 0x0000001c00117211 */ /* 0x000fe400000f0eff */
[----:B0-----:R-:W-:-:S04]  /*44e0*/  LEA R8, P2, R21, R26, 0x1 ;  /* 0x0000001a15087211 */ /* 0x001fc800078408ff */
[----:B------:R-:W-:-:S05]  /*44f0*/  LEA.HI.X.SX32 R9, R21, R28, 0x1, P2 ;  /* 0x0000001c15097211 */ /* 0x000fca00010f0eff */
[----:B------:R0:W-:Y:S04]  /*4500*/  STL.64 [R1+0xc0], R8 ;  /* 0x0000c00801007387 */ /* 0x0001e80000100a00 */
[----:B------:R1:W-:Y:S04]  /*4510*/  STL.64 [R1+0xd0], R12 ;  /* 0x0000d00c01007387 */ /* 0x0003e80000100a00 */
[----:B------:R2:W-:Y:S01]  /*4520*/  STL.64 [R1+0xc8], R10 ;  /* 0x0000c80a01007387 */ /* 0x0005e20000100a00 */
[----:B0-----:R-:W-:Y:S01]  /*4530*/  IMAD R8, R30, 0x4, R7 ;  /* 0x000000041e087824 */ /* 0x001fe200078e0207 */
[----:B-1----:R-:W-:-:S04]  /*4540*/  LEA R12, P1, R23, R26, 0x1 ;  /* 0x0000001a170c7211 */ /* 0x002fc800078208ff */
[----:B------:R-:W-:Y:S02]  /*4550*/  LEA R9, R30, R8, 0x2 ;  /* 0x000000081e097211 */ /* 0x000fe400078e10ff */
[C---:B--2---:R-:W-:Y:S02]  /*4560*/  LEA R10, P2, R24.reuse, R26, 0x1 ;  /* 0x0000001a180a7211 */ /* 0x044fe400078408ff */
[-C--:B------:R-:W-:Y:S02]  /*4570*/  LEA.HI.X.SX32 R13, R23, R28.reuse, 0x1, P1 ;  /* 0x0000001c170d7211 */ /* 0x080fe400008f0eff */
[----:B------:R-:W-:Y:S02]  /*4580*/  LEA.HI.X.SX32 R11, R24, R28, 0x1, P2 ;  /* 0x0000001c180b7211 */ /* 0x000fe400010f0eff */
[----:B------:R-:W-:-:S03]  /*4590*/  CS2R R24, SRZ ;  /* 0x0000000000187805 */ /* 0x000fc6000001ff00 */
[----:B------:R0:W-:Y:S04]  /*45a0*/  STL.64 [R1+0xa8], R10 ;  /* 0x0000a80a01007387 */ /* 0x0001e80000100a00 */
[----:B------:R1:W-:Y:S04]  /*45b0*/  STL.64 [R1+0xb8], R14 ;  /* 0x0000b80e01007387 */ /* 0x0003e80000100a00 */
[----:B------:R2:W-:Y:S01]  /*45c0*/  STL.64 [R1+0xb0], R12 ;  /* 0x0000b00c01007387 */ /* 0x0005e20000100a00 */
[----:B0-----:R-:W-:-:S03]  /*45d0*/  IMAD R10, R30, 0x4, R9 ;  /* 0x000000041e0a7824 */ /* 0x001fc600078e0209 */
[----:B------:R0:W-:Y:S01]  /*45e0*/  STL.64 [R1+0xa0], R16 ;  /* 0x0000a01001007387 */ /* 0x0001e20000100a00 */
[-C--:B-1----:R-:W-:Y:S01]  /*45f0*/  LEA R14, P1, R2, R26.reuse, 0x1 ;  /* 0x0000001a020e7211 */ /* 0x082fe200078208ff */
[----:B------:R-:W-:Y:S01]  /*4600*/  IMAD R11, R30, 0x4, R10 ;  /* 0x000000041e0b7824 */ /* 0x000fe200078e020a */
[----:B--2---:R-:W-:-:S03]  /*4610*/  LEA R12, P2, R3, R26, 0x1 ;  /* 0x0000001a030c7211 */ /* 0x004fc600078408ff */
[----:B------:R-:W-:Y:S01]  /*4620*/  IMAD R0, R30, 0x4, R11 ;  /* 0x000000041e007824 */ /* 0x000fe200078e020b */
[-C--:B------:R-:W-:Y:S02]  /*4630*/  LEA.HI.X.SX32 R15, R2, R28.reuse, 0x1, P1 ;  /* 0x0000001c020f7211 */ /* 0x080fe400008f0eff */
[----:B------:R-:W-:Y:S01]  /*4640*/  LEA.HI.X.SX32 R13, R3, R28, 0x1, P2 ;  /* 0x0000001c030d7211 */ /* 0x000fe200010f0eff */
[----:B------:R-:W-:Y:S01]  /*4650*/  IMAD R2, R30, 0x4, R0 ;  /* 0x000000041e027824 */ /* 0x000fe200078e0200 */
[----:B0-----:R-:W-:Y:S01]  /*4660*/  LEA R16, P0, R4, R26, 0x1 ;  /* 0x0000001a04107211 */ /* 0x001fe200078008ff */
[----:B------:R0:W-:Y:S02]  /*4670*/  STL.64 [R1+0x98], R14 ;  /* 0x0000980e01007387 */ /* 0x0001e40000100a00 */
[----:B------:R-:W-:Y:S01]  /*4680*/  IMAD R3, R30, 0x4, R2 ;  /* 0x000000041e037824 */ /* 0x000fe200078e0202 */
[----:B------:R-:W-:Y:S01]  /*4690*/  LEA.HI.X.SX32 R17, R4, R28, 0x1, P0 ;  /* 0x0000001c04117211 */ /* 0x000fe200000f0eff */
[----:B------:R1:W-:Y:S02]  /*46a0*/  STL.64 [R1+0x90], R12 ;  /* 0x0000900c01007387 */ /* 0x0003e40000100a00 */
[----:B------:R-:W-:-:S02]  /*46b0*/  IMAD R4, R30, 0x4, R3 ;  /* 0x000000041e047824 */ /* 0x000fc400078e0203 */
[----:B------:R2:W-:Y:S01]  /*46c0*/  STL.64 [R1+0x88], R16 ;  /* 0x0000881001007387 */ /* 0x0005e20000100a00 */
[CC--:B0-----:R-:W-:Y:S02]  /*46d0*/  LEA R14, P1, R6.reuse, R26.reuse, 0x1 ;  /* 0x0000001a060e7211 */ /* 0x0c1fe400078208ff */
[C---:B-1----:R-:W-:Y:S02]  /*46e0*/  LEA R12, P2, R7.reuse, R26, 0x1 ;  /* 0x0000001a070c7211 */ /* 0x042fe400078408ff */
[-C--:B------:R-:W-:Y:S02]  /*46f0*/  LEA.HI.X.SX32 R15, R6, R28.reuse, 0x1, P1 ;  /* 0x0000001c060f7211 */ /* 0x080fe400008f0eff */
[----:B------:R-:W-:Y:S02]  /*4700*/  LEA.HI.X.SX32 R13, R7, R28, 0x1, P2 ;  /* 0x0000001c070d7211 */ /* 0x000fe400010f0eff */
[----:B--2---:R-:W-:Y:S01]  /*4710*/  LEA R16, P0, R8, R26, 0x1 ;  /* 0x0000001a08107211 */ /* 0x004fe200078008ff */
[----:B------:R0:W-:Y:S01]  /*4720*/  STL.64 [R1+0x80], R14 ;  /* 0x0000800e01007387 */ /* 0x0001e20000100a00 */
[----:B------:R-:W-:-:S02]  /*4730*/  LEA R6, R30, R4, 0x2 ;  /* 0x000000041e067211 */ /* 0x000fc400078e10ff */
[----:B------:R-:W-:Y:S01]  /*4740*/  LEA.HI.X.SX32 R17, R8, R28, 0x1, P0 ;  /* 0x0000001c08117211 */ /* 0x000fe200000f0eff */
[----:B------:R1:W-:Y:S02]  /*4750*/  STL.64 [R1+0x78], R12 ;  /* 0x0000780c01007387 */ /* 0x0003e40000100a00 */
[----:B------:R-:W-:Y:S02]  /*4760*/  IMAD R7, R30, 0x4, R6 ;  /* 0x000000041e077824 */ /* 0x000fe400078e0206 */
[----:B------:R-:W-:Y:S01]  /*4770*/  STL.64 [R1+0x70], R16 ;  /* 0x0000701001007387 */ /* 0x000fe20000100a00 */
[CC--:B0-----:R-:W-:Y:S02]  /*4780*/  LEA R14, P1, R9.reuse, R26.reuse, 0x1 ;  /* 0x0000001a090e7211 */ /* 0x0c1fe400078208ff */
[----:B-1----:R-:W-:Y:S02]  /*4790*/  LEA R12, P2, R10, R26, 0x1 ;  /* 0x0000001a0a0c7211 */ /* 0x002fe400078408ff */
[----:B------:R-:W-:-:S02]  /*47a0*/  LEA.HI.X.SX32 R15, R9, R28, 0x1, P1 ;  /* 0x0000001c090f7211 */ /* 0x000fc400008f0eff */
[----:B------:R-:W-:Y:S02]  /*47b0*/  LEA.HI.X.SX32 R13, R10, R28, 0x1, P2 ;  /* 0x0000001c0a0d7211 */ /* 0x000fe400010f0eff */
[C---:B------:R-:W-:Y:S01]  /*47c0*/  LEA R8, P2, R2.reuse, R26, 0x1 ;  /* 0x0000001a02087211 */ /* 0x040fe200078408ff */
[----:B------:R0:W-:Y:S03]  /*47d0*/  STL.64 [R1+0x68], R14 ;  /* 0x0000680e01007387 */ /* 0x0001e60000100a00 */
[----:B------:R-:W-:Y:S01]  /*47e0*/  LEA.HI.X.SX32 R9, R2, R28, 0x1, P2 ;  /* 0x0000001c02097211 */ /* 0x000fe200010f0eff */
[----:B------:R1:W-:Y:S01]  /*47f0*/  STL.64 [R1+0x60], R12 ;  /* 0x0000600c01007387 */ /* 0x0003e20000100a00 */
[-C--:B0-----:R-:W-:Y:S02]  /*4800*/  LEA R14, P0, R11, R26.reuse, 0x1 ;  /* 0x0000001a0b0e7211 */ /* 0x081fe400078008ff */
[----:B-1----:R-:W-:-:S02]  /*4810*/  LEA R12, P1, R0, R26, 0x1 ;  /* 0x0000001a000c7211 */ /* 0x002fc400078208ff */
[-C--:B------:R-:W-:Y:S02]  /*4820*/  LEA.HI.X.SX32 R15, R11, R28.reuse, 0x1, P0 ;  /* 0x0000001c0b0f7211 */ /* 0x080fe400000f0eff */
[----:B------:R-:W-:Y:S01]  /*4830*/  LEA.HI.X.SX32 R13, R0, R28, 0x1, P1 ;  /* 0x0000001c000d7211 */ /* 0x000fe200008f0eff */
[----:B------:R-:W-:Y:S01]  /*4840*/  IMAD R0, R30, 0x4, R7 ;  /* 0x000000041e007824 */ /* 0x000fe200078e0207 */
[----:B------:R-:W-:Y:S01]  /*4850*/  LEA R10, P1, R4, R26, 0x1 ;  /* 0x0000001a040a7211 */ /* 0x000fe200078208ff */
[----:B------:R-:W-:Y:S02]  /*4860*/  STL.64 [R1+0x58], R14 ;  /* 0x0000580e01007387 */ /* 0x000fe40000100a00 */
[----:B------:R-:W-:Y:S01]  /*4870*/  IMAD R2, R30, 0x4, R0 ;  /* 0x000000041e027824 */ /* 0x000fe200078e0200 */
[----:B------:R-:W-:Y:S01]  /*4880*/  LEA.HI.X.SX32 R11, R4, R28, 0x1, P1 ;  /* 0x0000001c040b7211 */ /* 0x000fe200008f0eff */
[----:B------:R0:W-:Y:S01]  /*4890*/  STL.64 [R1+0x50], R12 ;  /* 0x0000500c01007387 */ /* 0x0001e20000100a00 */
[----:B------:R-:W-:-:S03]  /*48a0*/  MOV R4, RZ ;  /* 0x000000ff00047202 */ /* 0x000fc60000000f00 */
[----:B------:R1:W-:Y:S01]  /*48b0*/  STL.64 [R1+0x48], R8 ;  /* 0x0000480801007387 */ /* 0x0003e20000100a00 */
[CC--:B0-----:R-:W-:Y:S02]  /*48c0*/  LEA R12, P0, R3.reuse, R26.reuse, 0x1 ;  /* 0x0000001a030c7211 */ /* 0x0c1fe400078008ff */
[----:B-1----:R-:W-:Y:S02]  /*48d0*/  LEA R8, P2, R6, R26, 0x1 ;  /* 0x0000001a06087211 */ /* 0x002fe400078408ff */
[-C--:B------:R-:W-:Y:S01]  /*48e0*/  LEA.HI.X.SX32 R13, R3, R28.reuse, 0x1, P0 ;  /* 0x0000001c030d7211 */ /* 0x080fe200000f0eff */
[----:B------:R-:W-:Y:S01]  /*48f0*/  IMAD R3, R30, 0x4, R2 ;  /* 0x000000041e037824 */ /* 0x000fe200078e0202 */
[----:B------:R-:W-:Y:S01]  /*4900*/  LEA.HI.X.SX32 R9, R6, R28, 0x1, P2 ;  /* 0x0000001c06097211 */ /* 0x000fe200010f0eff */
[----:B------:R-:W-:Y:S01]  /*4910*/  IMAD.MOV.U32 R6, RZ, RZ, 0x3f800000 ;  /* 0x3f800000ff067424 */ /* 0x000fe200078e00ff */
[----:B------:R-:W-:Y:S01]  /*4920*/  LEA R14, P0, R7, R26, 0x1 ;  /* 0x0000001a070e7211 */ /* 0x000fe200078008ff */
[----:B------:R0:W-:Y:S01]  /*4930*/  STL.64 [R1+0x40], R12 ;  /* 0x0000400c01007387 */ /* 0x0001e20000100a00 */
[----:B------:R-:W-:-:S02]  /*4940*/  CS2R R30, SRZ ;  /* 0x00000000001e7805 */ /* 0x000fc4000001ff00 */
[----:B------:R-:W-:Y:S01]  /*4950*/  LEA.HI.X.SX32 R15, R7, R28, 0x1, P0 ;  /* 0x0000001c070f7211 */ /* 0x000fe200000f0eff */
[----:B------:R1:W-:Y:S04]  /*4960*/  STL.64 [R1+0x38], R10 ;  /* 0x0000380a01007387 */ /* 0x0003e80000100a00 */
[----:B------:R2:W-:Y:S01]  /*4970*/  STL.64 [R1+0x30], R8 ;  /* 0x0000300801007387 */ /* 0x0005e20000100a00 */
[----:B0-----:R-:W-:-:S03]  /*4980*/  LEA R12, P1, R0, R26, 0x1 ;  /* 0x0000001a000c7211 */ /* 0x001fc600078208ff */
[----:B------:R-:W-:Y:S01]  /*4990*/  STL.64 [R1+0x28], R14 ;  /* 0x0000280e01007387 */ /* 0x000fe20000100a00 */
[----:B-1----:R-:W-:Y:S02]  /*49a0*/  LEA R10, P2, R2, R26, 0x1 ;  /* 0x0000001a020a7211 */ /* 0x002fe400078408ff */
[----:B------:R-:W-:Y:S01]  /*49b0*/  LEA.HI.X.SX32 R13, R0, R28, 0x1, P1 ;  /* 0x0000001c000d7211 */ /* 0x000fe200008f0eff */
[----:B------:R-:W-:Y:S01]  /*49c0*/  IMAD.MOV.U32 R0, RZ, RZ, 0x3f800000 ;  /* 0x3f800000ff007424 */ /* 0x000fe200078e00ff */
[C---:B--2---:R-:W-:Y:S02]  /*49d0*/  LEA R8, P3, R3.reuse, R26, 0x1 ;  /* 0x0000001a03087211 */ /* 0x044fe400078608ff */
[----:B------:R-:W-:Y:S02]  /*49e0*/  CS2R R26, SRZ ;  /* 0x00000000001a7805 */ /* 0x000fe4000001ff00 */
[-C--:B------:R-:W-:Y:S01]  /*49f0*/  LEA.HI.X.SX32 R11, R2, R28.reuse, 0x1, P2 ;  /* 0x0000001c020b7211 */ /* 0x080fe200010f0eff */
[----:B------:R-:W-:Y:S01]  /*4a00*/  STL.64 [R1+0x20], R12 ;  /* 0x0000200c01007387 */ /* 0x000fe20000100a00 */
[----:B------:R-:W-:Y:S01]  /*4a10*/  LEA.HI.X.SX32 R9, R3, R28, 0x1, P3 ;  /* 0x0000001c03097211 */ /* 0x000fe200018f0eff */
[----:B------:R-:W-:Y:S01]  /*4a20*/  IMAD.MOV.U32 R2, RZ, RZ, 0x3f800000 ;  /* 0x3f800000ff027424 */ /* 0x000fe200078e00ff */
[----:B------:R-:W-:Y:S01]  /*4a30*/  CS2R R28, SRZ ;  /* 0x00000000001c7805 */ /* 0x000fe2000001ff00 */
[----:B------:R-:W-:Y:S01]  /*4a40*/  STL.64 [R1+0x18], R10 ;  /* 0x0000180a01007387 */ /* 0x000fe20000100a00 */
[----:B------:R-:W-:-:S03]  /*4a50*/  IMAD.MOV.U32 R3, RZ, RZ, RZ ;  /* 0x000000ffff037224 */ /* 0x000fc600078e00ff */
[----:B------:R-:W-:Y:S04]  /*4a60*/  STL.64 [R1+0x10], R8 ;  /* 0x0000100801007387 */ /* 0x000fe80000100a00 */
[----:B------:R-:W-:Y:S04]  /*4a70*/  STL [R1+0xc], R0 ;  /* 0x00000c0001007387 */ /* 0x000fe80000100800 */
[----:B------:R0:W-:Y:S04]  /*4a80*/  STL [R1+0x8], R6 ;  /* 0x0000080601007387 */ /* 0x0001e80000100800 */
[----:B------:R1:W-:Y:S04]  /*4a90*/  STL [R1+0x4], R0 ;  /* 0x0000040001007387 */ /* 0x0003e80000100800 */
[----:B------:R2:W-:Y:S01]  /*4aa0*/  STL [R1], R2 ;  /* 0x0000000201007387 */ /* 0x0005e20000100800 */
[----:B0-----:R-:W-:-:S02]  /*4ab0*/  IMAD.MOV.U32 R6, RZ, RZ, -0x800000 ;  /* 0xff800000ff067424 */ /* 0x001fc400078e00ff */
[----:B-1----:R-:W-:-:S07]  /*4ac0*/  IMAD.MOV.U32 R0, RZ, RZ, -0x800000 ;  /* 0xff800000ff007424 */ /* 0x002fce00078e00ff */
.L_x_1:
[----:B------:R-:W3:Y:S04]  /*4ad0*/  LDL.64 R14, [R1+0x208] ;  /* 0x00020800010e7983 */ /* 0x000ee80000100a00 */
[----:B------:R-:W4:Y:S04]  /*4ae0*/  LDL.64 R10, [R1+0x1e0] ;  /* 0x0001e000010a7983 */ /* 0x000f280000100a00 */
[----:B------:R-:W5:Y:S04]  /*4af0*/  LDL.64 R218, [R1+0x1d0] ;  /* 0x0001d00001da7983 */ /* 0x000f680000100a00 */
[----:B------:R-:W2:Y:S04]  /*4b00*/  LDL.64 R8, [R1+0x200] ;  /* 0x0002000001087983 */ /* 0x000ea80000100a00 */
        /* <DEDUP_REMOVED lines=9> */
[----:B------:R0:W-:Y:S04]  /*4ba0*/  STL [R1+0x240], R217 ;  /* 0x000240d901007387 */ /* 0x0001e80000100800 */
[----:B------:R1:W-:Y:S04]  /*4bb0*/  STL.64 [R1+0x218], R220 ;  /* 0x000218dc01007387 */ /* 0x0003e80000100a00 */
[----:B------:R-:W2:Y:S04]  /*4bc0*/  LDL.64 R244, [R1+0x168] ;  /* 0x0001680001f47983 */ /* 0x000ea80000100a00 */
[----:B0-----:R-:W2:Y:S04]  /*4bd0*/  LDL.64 R216, [R1+0x180] ;  /* 0x0001800001d87983 */ /* 0x001ea80000100a00 */
[----:B-1----:R-:W2:Y:S04]  /*4be0*/  LDL.64 R220, [R1+0x1a0] ;  /* 0x0001a00001dc7983 */ /* 0x002ea80000100a00 */
[----:B------:R-:W2:Y:S04]  /*4bf0*/  LDL.64 R242, [R1+0x160] ;  /* 0x0001600001f27983 */ /* 0x000ea80000100a00 */
[----:B------:R-:W2:Y:S04]  /*4c00*/  LDL.64 R240, [R1+0x148] ;  /* 0x0001480001f07983 */ /* 0x000ea80000100a00 */
[----:B------:R-:W2:Y:S04]  /*4c10*/  LDL.64 R238, [R1+0x128] ;  /* 0x0001280001ee7983 */ /* 0x000ea80000100a00 */
[----:B------:R-:W2:Y:S04]  /*4c20*/  LDL.64 R236, [R1+0x120] ;  /* 0x0001200001ec7983 */ /* 0x000ea80000100a00 */
[----:B------:R-:W2:Y:S04]  /*4c30*/  LDL.64 R234, [R1+0x198] ;  /* 0x0001980001ea7983 */ /* 0x000ea80000100a00 */
[----:B------:R-:W2:Y:S04]  /*4c40*/  LDL.64 R232, [R1+0x178] ;  /* 0x0001780001e87983 */ /* 0x000ea80000100a00 */
[----:B------:R-:W2:Y:S01]  /*4c50*/  LDL.64 R230, [R1+0x158] ;  /* 0x0001580001e67983 */ /* 0x000ea20000100a00 */
[----:B---3--:R-:W-:-:S04]  /*4c60*/  IMAD.WIDE R14, R4, 0x2, R14 ;  /* 0x00000002040e7825 */ /* 0x008fc800078e020e */
[C---:B----4-:R-:W-:Y:S02]  /*4c70*/  IMAD.WIDE R10, R4.reuse, 0x2, R10 ;  /* 0x00000002040a7825 */ /* 0x050fe400078e020a */
[----:B------:R-:W3:Y:S04]  /*4c80*/  LDG.E.U16 R14, desc[UR14][R14.64] ;  /* 0x0000000e0e0e7981 */ /* 0x000ee8000c1e1500 */
[----:B------:R5:W4:Y:S02]  /*4c90*/  LDG.E.U16 R15, desc[UR14][R10.64] ;  /* 0x0000000e0a0f7981 */ /* 0x000b24000c1e1500 */
[C---:B-----5:R-:W-:Y:S02]  /*4ca0*/  IMAD.WIDE R10, R4.reuse, 0x2, R218 ;  /* 0x00000002040a7825 */ /* 0x060fe400078e02da */
[----:B------:R-:W5:Y:S02]  /*4cb0*/  LDL.64 R218, [R1+0x188] ;  /* 0x0001880001da7983 */ /* 0x000f640000100a00 */
[----:B--2---:R-:W-:-:S02]  /*4cc0*/  IMAD.WIDE R8, R4, 0x2, R8 ;  /* 0x0000000204087825 */ /* 0x004fc400078e0208 */
[----:B------:R-:W2:Y:S04]  /*4cd0*/  LDG.E.U16 R11, desc[UR14][R10.64] ;  /* 0x0000000e0a0b7981 */ /* 0x000ea8000c1e1500 */
[----:B------:R0:W4:Y:S01]  /*4ce0*/  LDG.E.U16 R7, desc[UR14][R8.64] ;  /* 0x0000000e08077981 */ /* 0x000122000c1e1500 */
[----:B------:R-:W-:-:S04]  /*4cf0*/  IMAD.WIDE R22, R4, 0x2, R22 ;  /* 0x0000000204167825 */ /* 0x000fc800078e0216 */
[----:B------:R-:W-:-:S04]  /*4d00*/  IMAD.WIDE R12, R4, 0x2, R12 ;  /* 0x00000002040c7825 */ /* 0x000fc800078e020c */
[C---:B0-----:R-:W-:Y:S02]  /*4d10*/  IMAD.WIDE R8, R4.reuse, 0x2, R228 ;  /* 0x0000000204087825 */ /* 0x041fe400078e02e4 */
[----:B------:R-:W2:Y:S02]  /*4d20*/  LDG.E.U16 R13, desc[UR14][R12.64] ;  /* 0x0000000e0c0d7981 */ /* 0x000ea4000c1e1500 */
[C---:B------:R-:W-:Y:S02]  /*4d30*/  IMAD.WIDE R16, R4.reuse, 0x2, R16 ;  /* 0x0000000204107825 */ /* 0x040fe400078e0210 */
[----:B------:R-:W3:Y:S02]  /*4d40*/  LDL.64 R228, [R1+0x138] ;  /* 0x0001380001e47983 */ /* 0x000ee40000100a00 */
[C---:B------:R-:W-:Y:S02]  /*4d50*/  IMAD.WIDE R18, R4.reuse, 0x2, R18 ;  /* 0x0000000204127825 */ /* 0x040fe400078e0212 */
[----:B------:R-:W2:Y:S04]  /*4d60*/  LDG.E.U16 R9, desc[UR14][R8.64] ;  /* 0x0000000e08097981 */ /* 0x000ea8000c1e1500 */
[----:B------:R0:W4:Y:S01]  /*4d70*/  LDG.E.U16 R2, desc[UR14][R16.64] ;  /* 0x0000000e10027981 */ /* 0x000122000c1e1500 */
[----:B------:R-:W-:-:S03]  /*4d80*/  IMAD.WIDE R20, R4, 0x2, R20 ;  /* 0x0000000204147825 */ /* 0x000fc600078e0214 */
[----:B------:R1:W2:Y:S04]  /*4d90*/  LDG.E.U16 R12, desc[UR14][R18.64] ;  /* 0x0000000e120c7981 */ /* 0x0002a8000c1e1500 */
[----:B------:R-:W2:Y:S01]  /*4da0*/  LDG.E.U16 R8, desc[UR14][R22.64] ;  /* 0x0000000e16087981 */ /* 0x000ea2000c1e1500 */
[----:B0-----:R-:W-:-:S03]  /*4db0*/  IMAD.WIDE R16, R4, 0x2, R226 ;  /* 0x0000000204107825 */ /* 0x001fc600078e02e2 */
[----:B------:R-:W4:Y:S01]  /*4dc0*/  LDL.64 R226, [R1+0x118] ;  /* 0x0001180001e27983 */ /* 0x000f220000100a00 */
[----:B-1----:R-:W-:-:S03]  /*4dd0*/  IMAD.WIDE R18, R4, 0x2, R224 ;  /* 0x0000000204127825 */ /* 0x002fc600078e02e0 */
[----:B------:R-:W2:Y:S04]  /*4de0*/  LDG.E.U16 R16, desc[UR14][R16.64] ;  /* 0x0000000e10107981 */ /* 0x000ea8000c1e1500 */
[----:B------:R-:W4:Y:S01]  /*4df0*/  LDL.64 R22, [R1+0x140] ;  /* 0x0001400001167983 */ /* 0x000f220000100a00 */
[----:B------:R-:W-:-:S03]  /*4e00*/  IMAD.WIDE R156, R4, 0x2, R222 ;  /* 0x00000002049c7825 */ /* 0x000fc600078e02de */
[----:B------:R0:W2:Y:S04]  /*4e10*/  LDG.E.U16 R10, desc[UR14][R18.64] ;  /* 0x0000000e120a7981 */ /* 0x0000a8000c1e1500 */
[----:B------:R1:W2:Y:S04]  /*4e20*/  LDG.E.U16 R17, desc[UR14][R20.64] ;  /* 0x0000000e14117981 */ /* 0x0002a8000c1e1500 */
[----:B------:R-:W2:Y:S01]  /*4e30*/  LDL.64 R224, [R1+0x190] ;  /* 0x0001900001e07983 */ /* 0x000ea20000100a00 */
[----:B0-----:R-:W-:-:S03]  /*4e40*/  IMAD.WIDE R18, R4, 0x2, R216 ;  /* 0x0000000204127825 */ /* 0x001fc600078e02d8 */
[----:B------:R-:W2:Y:S01]  /*4e50*/  LDL.64 R222, [R1+0x170] ;  /* 0x0001700001de7983 */ /* 0x000ea20000100a00 */
[----:B-1----:R-:W-:-:S03]  /*4e60*/  IMAD.WIDE R20, R4, 0x2, R220 ;  /* 0x0000000204147825 */ /* 0x002fc600078e02dc */
[----:B------:R-:W2:Y:S04]  /*4e70*/  LDL.64 R220, [R1+0x150] ;  /* 0x0001500001dc7983 */ /* 0x000ea80000100a00 */
[----:B------:R-:W2:Y:S01]  /*4e80*/  LDL.64 R216, [R1+0x110] ;  /* 0x0001100001d87983 */ /* 0x000ea20000100a00 */
[----:B------:R-:W-:-:S03]  /*4e90*/  IMAD.WIDE R160, R4, 0x2, R244 ;  /* 0x0000000204a07825 */ /* 0x000fc600078e02f4 */
[----:B------:R-:W2:Y:S01]  /*4ea0*/  LDG.E.U16 R156, desc[UR14][R156.64] ;  /* 0x0000000e9c9c7981 */ /* 0x000ea2000c1e1500 */
[----:B------:R-:W-:-:S03]  /*4eb0*/  IMAD.WIDE R152, R4, 0x2, R238 ;  /* 0x0000000204987825 */ /* 0x000fc600078e02ee */
[----:B------:R-:W2:Y:S01]  /*4ec0*/  LDG.E.U16 R160, desc[UR14][R160.64] ;  /* 0x0000000ea0a07981 */ /* 0x000ea2000c1e1500 */
[----:B------:R-:W-:-:S03]  /*4ed0*/  IMAD.WIDE R154, R4, 0x2, R236 ;  /* 0x00000002049a7825 */ /* 0x000fc600078e02ec */
[----:B------:R-:W2:Y:S04]  /*4ee0*/  LDG.E.U16 R164, desc[UR14][R152.64] ;  /* 0x0000000e98a47981 */ /* 0x000ea8000c1e1500 */
[----:B------:R0:W2:Y:S04]  /*4ef0*/  LDG.E.U16 R157, desc[UR14][R20.64] ;  /* 0x0000000e149d7981 */ /* 0x0000a8000c1e1500 */
[----:B------:R-:W2:Y:S01]  /*4f00*/  LDG.E.U16 R165, desc[UR14][R154.64] ;  /* 0x0000000e9aa57981 */ /* 0x000ea2000c1e1500 */
[----:B-----5:R-:W-:-:S03]  /*4f10*/  IMAD.WIDE R158, R4, 0x2, R218 ;  /* 0x00000002049e7825 */ /* 0x020fc600078e02da */
[----:B------:R-:W5:Y:S01]  /*4f20*/  LDL.64 R218, [R1+0x130] ;  /* 0x0001300001da7983 */ /* 0x000f620000100a00 */
[----:B0-----:R-:W-:-:S03]  /*4f30*/  IMAD.WIDE R20, R4, 0x2, R240 ;  /* 0x0000000204147825 */ /* 0x001fc600078e02f0 */
[----:B------:R-:W5:Y:S04]  /*4f40*/  LDG.E.U16 R158, desc[UR14][R158.64] ;  /* 0x0000000e9e9e7981 */ /* 0x000f68000c1e1500 */
[----:B------:R0:W5:Y:S04]  /*4f50*/  LDG.E.U16 R162, desc[UR14][R20.64] ;  /* 0x0000000e14a27981 */ /* 0x000168000c1e1500 */
[----:B------:R1:W5:Y:S01]  /*4f60*/  LDG.E.U16 R159, desc[UR14][R18.64] ;  /* 0x0000000e129f7981 */ /* 0x000362000c1e1500 */
[----:B0-----:R-:W-:-:S04]  /*4f70*/  IMAD.WIDE R20, R4, 0x2, R232 ;  /* 0x0000000204147825 */ /* 0x001fc800078e02e8 */
[C---:B---3--:R-:W-:Y:S01]  /*4f80*/  IMAD.WIDE R152, R4.reuse, 0x2, R228 ;  /* 0x0000000204987825 */ /* 0x048fe200078e02e4 */
[----:B------:R-:W3:Y:S03]  /*4f90*/  LDG.E.U16 R167, desc[UR14][R20.64] ;  /* 0x0000000e14a77981 */ /* 0x000ee6000c1e1500 */
[C---:B-1----:R-:W-:Y:S01]  /*4fa0*/  IMAD.WIDE R18, R4.reuse, 0x2, R242 ;  /* 0x0000000204127825 */ /* 0x042fe200078e02f2 */
[----:B------:R-:W3:Y:S04]  /*4fb0*/  LDG.E.U16 R169, desc[UR14][R152.64] ;  /* 0x0000000e98a97981 */ /* 0x000ee8000c1e1500 */
[----:B------:R0:W3:Y:S02]  /*4fc0*/  LDG.E.U16 R161, desc[UR14][R18.64] ;  /* 0x0000000e12a17981 */ /* 0x0000e4000c1e1500 */
[----:B0-----:R-:W-:-:S04]  /*4fd0*/  IMAD.WIDE R18, R4, 0x2, R234 ;  /* 0x0000000204127825 */ /* 0x001fc800078e02ea */
[C---:B----4-:R-:W-:Y:S01]  /*4fe0*/  IMAD.WIDE R22, R4.reuse, 0x2, R22 ;  /* 0x0000000204167825 */ /* 0x050fe200078e0216 */
[----:B------:R-:W4:Y:S03]  /*4ff0*/  LDG.E.U16 R166, desc[UR14][R18.64] ;  /* 0x0000000e12a67981 */ /* 0x000f26000c1e1500 */
[C---:B------:R-:W-:Y:S01]  /*5000*/  IMAD.WIDE R154, R4.reuse, 0x2, R226 ;  /* 0x00000002049a7825 */ /* 0x040fe200078e02e2 */
[----:B------:R0:W4:Y:S04]  /*5010*/  LDG.E.U16 R163, desc[UR14][R22.64] ;  /* 0x0000000e16a37981 */ /* 0x000128000c1e1500 */
[----:B------:R1:W4:Y:S01]  /*5020*/  LDG.E.U16 R170, desc[UR14][R154.64] ;  /* 0x0000000e9aaa7981 */ /* 0x000322000c1e1500 */
[----:B0-----:R-:W-:-:S04]  /*5030*/  IMAD.WIDE R22, R4, 0x2, R230 ;  /* 0x0000000204167825 */ /* 0x001fc800078e02e6 */
[C---:B--2---:R-:W-:Y:S01]  /*5040*/  IMAD.WIDE R18, R4.reuse, 0x2, R224 ;  /* 0x0000000204127825 */ /* 0x044fe200078e02e0 */
[----:B------:R0:W2:Y:S03]  /*5050*/  LDG.E.U16 R168, desc[UR14][R22.64] ;  /* 0x0000000e16a87981 */ /* 0x0000a6000c1e1500 */
[C---:B------:R-:W-:Y:S02]  /*5060*/  IMAD.WIDE R20, R4.reuse, 0x2, R222 ;  /* 0x0000000204147825 */ /* 0x040fe400078e02de */
[----:B------:R-:W2:Y:S02]  /*5070*/  LDG.E.U16 R18, desc[UR14][R18.64] ;  /* 0x0000000e12127981 */ /* 0x000ea4000c1e1500 */
[C---:B-1----:R-:W-:Y:S02]  /*5080*/  IMAD.WIDE R154, R4.reuse, 0x2, R216 ;  /* 0x00000002049a7825 */ /* 0x042fe400078e02d8 */
[----:B------:R1:W2:Y:S02]  /*5090*/  LDG.E.U16 R20, desc[UR14][R20.64] ;  /* 0x0000000e14147981 */ /* 0x0002a4000c1e1500 */
[----:B0-----:R-:W-:-:S02]  /*50a0*/  IMAD.WIDE R22, R4, 0x2, R220 ;  /* 0x0000000204167825 */ /* 0x001fc400078e02dc */
[----:B------:R-:W2:Y:S04]  /*50b0*/  LDG.E.U16 R154, desc[UR14][R154.64] ;  /* 0x0000000e9a9a7981 */ /* 0x000ea8000c1e1500 */
[----:B------:R-:W2:Y:S01]  /*50c0*/  LDG.E.U16 R22, desc[UR14][R22.64] ;  /* 0x0000000e16167981 */ /* 0x000ea2000c1e1500 */
[----:B-----5:R-:W-:-:S06]  /*50d0*/  IMAD.WIDE R152, R4, 0x2, R218 ;  /* 0x0000000204987825 */ /* 0x020fcc00078e02da */
[----:B------:R-:W5:Y:S01]  /*50e0*/  LDG.E.U16 R152, desc[UR14][R152.64] ;  /* 0x0000000e98987981 */ /* 0x000f62000c1e1500 */
[----:B------:R-:W1:Y:S02]  /*50f0*/  S2R R216, SR_TID.X ;  /* 0x0000000000d87919 */ /* 0x000e640000002100 */
[C---:B-1----:R-:W-:Y:S02]  /*5100*/  LOP3.LUT R21, R216.reuse, 0x3f, RZ, 0xc0, !PT ;  /* 0x0000003fd8157812 */ /* 0x042fe400078ec0ff */
[----:B------:R-:W-:Y:S02]  /*5110*/  LOP3.LUT P0, RZ, R216, 0x80, RZ, 0xc0, !PT ;  /* 0x00000080d8ff7812 */ /* 0x000fe4000780c0ff */
[----:B------:R-:W-:Y:S02]  /*5120*/  SHF.L.U32 R21, R21, 0x1, RZ ;  /* 0x0000000115157819 */ /* 0x000fe400000006ff */
[----:B------:R-:W-:-:S04]  /*5130*/  SEL R19, RZ, 0x90, !P0 ;  /* 0x00000090ff137807 */ /* 0x000fc80004000000 */
[----:B------:R-:W-:Y:S01]  /*5140*/  LOP3.LUT R19, R19, R21, RZ, 0x3c, !PT ;  /* 0x0000001513137212 */ /* 0x000fe200078e3cff */
[----:B------:R-:W-:-:S05]  /*5150*/  IMAD.SHL.U32 R21, R216, 0x80, RZ ;  /* 0x00000080d8157824 */ /* 0x000fca00078e00ff */
[----:B------:R-:W-:Y:S01]  /*5160*/  LOP3.LUT R19, R19, 0x2000, R21, 0xf8, !PT ;  /* 0x0000200013137812 */ /* 0x000fe200078ef815 */
[----:B------:R-:W-:Y:S06]  /*5170*/  BAR.SYNC.DEFER_BLOCKING 0x0 ;  /* 0x0000000000007b1d */ /* 0x000fec0000010000 */
        /* <DEDUP_REMOVED lines=11> */
[----:B0-----:R-:W-:-:S02]  /*5230*/  LOP3.LUT R7, R19, 0x40, RZ, 0x3c, !PT ;  /* 0x0000004013077812 */ /* 0x001fc400078e3cff */
[----:B------:R-:W-:Y:S01]  /*5240*/  LOP3.LUT R19, R19, 0x60, RZ, 0x3c, !PT ;  /* 0x0000006013137812 */ /* 0x000fe200078e3cff */
[----:B------:R-:W-:Y:S04]  /*5250*/  STS.U16 [R2+UR7+0x10900], R16 ;  /* 0x0109001002007988 */ /* 0x000fe80008000407 */
[----:B------:R-:W-:Y:S04]  /*5260*/  STS.U16 [R2+UR7+0x10d00], R157 ;  /* 0x010d009d02007988 */ /* 0x000fe80008000407 */
[----:B------:R-:W-:Y:S04]  /*5270*/  STS.U16 [R2+UR7+0x11100], R159 ;  /* 0x0111009f02007988 */ /* 0x000fe80008000407 */
[----:B---3--:R-:W-:Y:S04]  /*5280*/  STS.U16 [R2+UR7+0x11500], R161 ;  /* 0x011500a102007988 */ /* 0x008fe80008000407 */
[----:B----4-:R-:W-:Y:S04]  /*5290*/  STS.U16 [R2+UR7+0x11900], R163 ;  /* 0x011900a302007988 */ /* 0x010fe80008000407 */
[----:B------:R-:W-:Y:S04]  /*52a0*/  STS.U16 [R2+UR7+0x11d00], R165 ;  /* 0x011d00a502007988 */ /* 0x000fe80008000407 */
[----:B------:R-:W-:Y:S04]  /*52b0*/  STS.U16 [R7+UR7+0x10200], R13 ;  /* 0x0102000d07007988 */ /* 0x000fe80008000407 */
[----:B------:R-:W-:Y:S04]  /*52c0*/  STS.U16 [R7+UR7+0x10600], R9 ;  /* 0x0106000907007988 */ /* 0x000fe80008000407 */
[----:B------:R-:W-:Y:S04]  /*52d0*/  STS.U16 [R7+UR7+0x10a00], R17 ;  /* 0x010a001107007988 */ /* 0x000fe80008000407 */
[----:B------:R-:W-:Y:S04]  /*52e0*/  STS.U16 [R7+UR7+0x10e00], R166 ;  /* 0x010e00a607007988 */ /* 0x000fe80008000407 */
[----:B------:R-:W-:Y:S04]  /*52f0*/  STS.U16 [R7+UR7+0x11200], R167 ;  /* 0x011200a707007988 */ /* 0x000fe80008000407 */
[----:B--2---:R-:W-:Y:S04]  /*5300*/  STS.U16 [R7+UR7+0x11600], R168 ;  /* 0x011600a807007988 */ /* 0x004fe80008000407 */
        /* <DEDUP_REMOVED lines=9> */
[----:B------:R-:W-:-:S04]  /*53a0*/  USHF.L.U32 UR8, UR12, 0x8, URZ ;  /* 0x000000080c087899 */ /* 0x000fc8000800063f */
[----:B------:R-:W-:-:S04]  /*53b0*/  ULOP3.LUT UR8, UR8, 0x400, URZ, 0xc0, !UPT ;  /* 0x0000040008087892 */ /* 0x000fc8000f8ec03f */
[----:B------:R-:W-:-:S04]  /*53c0*/  ULEA.HI UR8, UR7, UR8, URZ, 0x1c ;  /* 0x0000000807087291 */ /* 0x000fc8000f8fe03f */
[----:B------:R-:W-:Y:S01]  /*53d0*/  ULOP3.LUT UR16, UR8, 0x3fff, URZ, 0xc0, !UPT ;  /* 0x00003fff08107892 */ /* 0x000fe2000f8ec03f */
[----:B------:R-:W-:Y:S01]  /*53e0*/  UMOV UR17, 0x40000040 ;  /* 0x4000004000117882 */ /* 0x000fe20000000000 */
[----:B-----5:R0:W-:Y:S01]  /*53f0*/  STS.U16 [R19+UR7+0x11b00], R152 ;  /* 0x011b009813007988 */ /* 0x0201e20008000407 */
[----:B------:R1:W-:Y:S06]  /*5400*/  MEMBAR.ALL.CTA ;  /* 0x0000000000007992 */ /* 0x0003ec0000008000 */
[----:B-1----:R-:W1:Y:S02]  /*5410*/  FENCE.VIEW.ASYNC.S ;  /* 0x00000000000073c6 */ /* 0x002e640000000000 */
[----:B-1----:R-:W-:Y:S06]  /*5420*/  BAR.SYNC.DEFER_BLOCKING 0x0 ;  /* 0x0000000000007b1d */ /* 0x002fec0000010000 */
[----:B0-----:R-:W-:-:S06]  /*5430*/  WARPGROUP.ARRIVE ;  /* 0x00000000000079c5 */ /* 0x001fcc0000000000 */
[----:B------:R-:W-:Y:S01]  /*5440*/  HGMMA.64x64x16.F32.BF16 R184, gdesc[UR16].tnspA, RZ, !UPT ;  /* 0x20e0000010b879f0 */ /* 0x000fe2000c7018ff */
[----:B------:R-:W-:Y:S01]  /*5450*/  UIADD3 UR40, UP0, UR16, 0x80, URZ ;  /* 0x0000008010287890 */ /* 0x000fe2000ff1e03f */
[----:B------:R-:W-:-:S03]  /*5460*/  UMOV UR8, URZ ;  /* 0x0000003f00087c82 */ /* 0x000fc60008000000 */
[----:B------:R-:W-:-:S04]  /*5470*/  UIADD3.X UR41, UR8, 0x40000040, URZ, UP0, !UPT ;  /* 0x4000004008297890 */ /* 0x000fc800087fe43f */
[----:B------:R-:W-:-:S05]  /*5480*/  UIADD3.64 UR20, UR40, 0x80, URZ ;  /* 0x0000008028147897 */ /* 0x000fca000fffe03f */
[----:B------:R-:W-:Y:S01]  /*5490*/  HGMMA.64x64x16.F32.BF16 R184, gdesc[UR40].tnspA, R184 ;  /* 0x20e0000028b879f0 */ /* 0x000fe200087018b8 */
[----:B------:R-:W-:-:S03]  /*54a0*/  UIADD3.64 UR24, UR40, 0x100, URZ ;  /* 0x0000010028187897 */ /* 0x000fc6000fffe03f */
[----:B------:R-:W-:Y:S01]  /*54b0*/  HGMMA.64x64x16.F32.BF16 R184, gdesc[UR20].tnspA, R184 ;  /* 0x20e0000014b879f0 */ /* 0x000fe200087018b8 */
[----:B------:R-:W-:-:S05]  /*54c0*/  UIADD3.64 UR28, UR40, 0x180, URZ ;  /* 0x00000180281c7897 */ /* 0x000fca000fffe03f */
[----:B------:R-:W-:Y:S01]  /*54d0*/  HGMMA.64x64x16.F32.BF16 R184, gdesc[UR24].tnspA, R184 ;  /* 0x20e0000018b879f0 */ /* 0x000fe200087018b8 */
[----:B------:R-:W-:-:S03]  /*54e0*/  UIADD3.64 UR32, UR40, 0x200, URZ ;  /* 0x0000020028207897 */ /* 0x000fc6000fffe03f */
[----:B------:R-:W-:Y:S01]  /*54f0*/  HGMMA.64x64x16.F32.BF16 R184, gdesc[UR28].tnspA, R184 ;  /* 0x20e000001cb879f0 */ /* 0x000fe200087018b8 */
[----:B------:R-:W-:-:S05]  /*5500*/  UIADD3.64 UR36, UR40, 0x280, URZ ;  /* 0x0000028028247897 */ /* 0x000fca000fffe03f */
[----:B------:R-:W-:Y:S01]  /*5510*/  HGMMA.64x64x16.F32.BF16 R184, gdesc[UR32].tnspA, R184 ;  /* 0x20e0000020b879f0 */ /* 0x000fe200087018b8 */
[----:B------:R-:W-:Y:S02]  /*5520*/  UIADD3.64 UR8, UR40, 0x300, URZ ;  /* 0x0000030028087897 */ /* 0x000fe4000fffe03f */
[----:B------:R-:W-:Y:S01]  /*5530*/  UIADD3.64 UR16, UR40, 0x780, URZ ;  /* 0x0000078028107897 */ /* 0x000fe2000fffe03f */
[----:B------:R-:W-:Y:S01]  /*5540*/  HGMMA.64x64x16.F32.BF16 R184, gdesc[UR36].tnspA, R184 ;  /* 0x20e0000024b879f0 */ /* 0x000fe200087018b8 */
[----:B------:R-:W-:-:S05]  /*5550*/  UIADD3.64 UR44, UR40, 0x800, URZ ;  /* 0x00000800282c7897 */ /* 0x000fca000fffe03f */
[----:B------:R-:W-:Y:S04]  /*5560*/  HGMMA.64x64x16.F32.BF16 R184, gdesc[UR8].tnspA, R184 ;  /* 0x20e0000008b879f0 */ /* 0x000fe800087018b8 */
[----:B------:R-:W-:Y:S01]  /*5570*/  HGMMA.64x64x16.F32.BF16 R152, gdesc[UR16].tnspA, RZ, !UPT ;  /* 0x20e00000109879f0 */ /* 0x000fe2000c7018ff */
[----:B------:R-:W-:Y:S01]  /*5580*/  UMOV UR46, UR42 ;  /* 0x0000002a002e7c82 */ /* 0x000fe20008000000 */
[----:B------:R-:W-:Y:S01]  /*5590*/  UMOV UR47, UR43 ;  /* 0x0000002b002f7c82 */ /* 0x000fe20008000000 */
[----:B------:R-:W-:Y:S01]  /*55a0*/  UIADD3.64 UR20, UR40, 0x880, URZ ;  /* 0x0000088028147897 */ /* 0x000fe2000fffe03f */
[----:B------:R-:W-:Y:S01]  /*55b0*/  HGMMA.64x64x16.F32.BF16 R152, gdesc[UR44].tnspA, R152 ;  /* 0x20e000002c9879f0 */ /* 0x000fe20008701898 */
[----:B------:R-:W-:-:S07]  /*55c0*/  UIADD3.64 UR24, UR40, 0x900, URZ ;  /* 0x0000090028187897 */ /* 0x000fce000fffe03f */
        /* <DEDUP_REMOVED lines=9> */
[----:B------:R-:W-:-:S05]  /*5660*/  IMAD.SHL.U32 R7, R216, 0x2, RZ ;  /* 0x00000002d8077824 */ /* 0x000fca00078e00ff */
[----:B------:R-:W-:-:S04]  /*5670*/  LOP3.LUT R7, R7, 0x6, RZ, 0xc0, !PT ;  /* 0x0000000607077812 */ /* 0x000fc800078ec0ff */
[----:B------:R-:W-:-:S04]  /*5680*/  IADD3 R7, P1, R7, UR5, RZ ;  /* 0x0000000507077c10 */ /* 0x000fc8000ff3e0ff */
[----:B------:R-:W-:Y:S01]  /*5690*/  IADD3 R242, P3, R7, 0x8, RZ ;  /* 0x0000000807f27810 */ /* 0x000fe20007f7e0ff */
[----:B------:R-:W-:-:S04]  /*56a0*/  IMAD.X R237, RZ, RZ, UR4, P1 ;  /* 0x00000004ffed7e24 */ /* 0x000fc800088e06ff */
[--C-:B------:R-:W-:Y:S01]  /*56b0*/  IMAD.X R247, RZ, RZ, R237.reuse, P3 ;  /* 0x000000fffff77224 */ /* 0x100fe200018e06ed */
[C---:B------:R-:W-:Y:S01]  /*56c0*/  IADD3 R236, P3, R7.reuse, 0x11, RZ ;  /* 0x0000001107ec7810 */ /* 0x040fe20007f7e0ff */
[----:B------:R-:W-:Y:S04]  /*56d0*/  HGMMA.64x64x16.F32.BF16 R152, gdesc[UR8].tnspA, R152, gsb0 ;  /* 0x20e00000089879f0 */ /* 0x000fe80008001898 */
[----:B------:R-:W-:Y:S01]  /*56e0*/  IMAD.X R235, RZ, RZ, R237, P3 ;  /* 0x000000ffffeb7224 */ /* 0x000fe200018e06ed */
[----:B------:R-:W-:-:S05]  /*56f0*/  IADD3 R230, P3, R7, 0x20, RZ ;  /* 0x0000002007e67810 */ /* 0x000fca0007f7e0ff */
[----:B------:R-:W-:Y:S01]  /*5700*/  IMAD.X R243, RZ, RZ, R237, P3 ;  /* 0x000000fffff37224 */ /* 0x000fe200018e06ed */
[C---:B------:R-:W-:Y:S02]  /*5710*/  IADD3 R226, P3, R7.reuse, 0x28, RZ ;  /* 0x0000002807e27810 */ /* 0x040fe40007f7e0ff */
[----:B------:R-:W-:-:S03]  /*5720*/  IADD3 R238, P1, R7, 0x10, RZ ;  /* 0x0000001007ee7810 */ /* 0x000fc60007f3e0ff */
[--C-:B------:R-:W-:Y:S01]  /*5730*/  IMAD.X R245, RZ, RZ, R237.reuse, P3 ;  /* 0x000000fffff57224 */ /* 0x100fe200018e06ed */
[----:B------:R-:W-:Y:S02]  /*5740*/  IADD3 R222, P3, R7, 0x30, RZ ;  /* 0x0000003007de7810 */ /* 0x000fe40007f7e0ff */
[----:B------:R-:W-:Y:S02]  /*5750*/  LOP3.LUT R248, R5, 0x8, RZ, 0xfc, !PT ;  /* 0x0000000805f87812 */ /* 0x000fe400078efcff */
[----:B------:R-:W-:Y:S01]  /*5760*/  IADD3.X R231, RZ, R237, RZ, P1, !PT ;  /* 0x000000edffe77210 */ /* 0x000fe20000ffe4ff */
[--C-:B------:R-:W-:Y:S01]  /*5770*/  IMAD.X R249, RZ, RZ, R237.reuse, P3 ;  /* 0x000000fffff97224 */ /* 0x100fe200018e06ed */
[C---:B------:R-:W-:Y:S02]  /*5780*/  IADD3 R218, P3, R7.reuse, 0x31, RZ ;  /* 0x0000003107da7810 */ /* 0x040fe40007f7e0ff */
[C---:B------:R-:W-:Y:S02]  /*5790*/  IADD3 R232, P1, R7.reuse, 0x19, RZ ;  /* 0x0000001907e87810 */ /* 0x040fe40007f3e0ff */
[----:B------:R-:W-:Y:S01]  /*57a0*/  ISETP.GT.U32.AND P5, PT, R7, R248, PT ;  /* 0x000000f80700720c */ /* 0x000fe20003fa4070 */
[--C-:B------:R-:W-:Y:S01]  /*57b0*/  IMAD.X R250, RZ, RZ, R237.reuse, P3 ;  /* 0x000000fffffa7224 */ /* 0x100fe200018e06ed */
[C---:B------:R-:W-:Y:S01]  /*57c0*/  LOP3.LUT R8, R216.reuse, 0xff, RZ, 0xc0, !PT ;  /* 0x000000ffd8087812 */ /* 0x040fe200078ec0ff */
[----:B------:R-:W-:Y:S01]  /*57d0*/  IMAD.X R241, RZ, RZ, R237, P1 ;  /* 0x000000fffff17224 */ /* 0x000fe200008e06ed */
[----:B------:R-:W-:-:S02]  /*57e0*/  LOP3.LUT R2, R216, 0xc0, RZ, 0xc0, !PT ;  /* 0x000000c0d8027812 */ /* 0x000fc400078ec0ff */
[----:B------:R-:W-:Y:S02]  /*57f0*/  IADD3 R240, P2, R7, 0x9, RZ ;  /* 0x0000000907f07810 */ /* 0x000fe40007f5e0ff */
[----:B------:R-:W-:Y:S02]  /*5800*/  ISETP.GT.U32.AND.EX P5, PT, R237, RZ, PT, P5 ;  /* 0x000000ffed00720c */ /* 0x000fe40003fa4150 */
[C---:B------:R-:W-:Y:S02]  /*5810*/  IADD3 R216, P3, R7.reuse, 0x38, RZ ;  /* 0x0000003807d87810 */ /* 0x040fe40007f7e0ff */
[C---:B------:R-:W-:Y:S02]  /*5820*/  ISETP.GE.U32.AND P6, PT, R7.reuse, R248, PT ;  /* 0x000000f80700720c */ /* 0x040fe40003fc6070 */
[C---:B------:R-:W-:Y:S02]  /*5830*/  IADD3 R228, P1, R7.reuse, 0x21, RZ ;  /* 0x0000002107e47810 */ /* 0x040fe40007f3e0ff */
[----:B------:R-:W-:Y:S01]  /*5840*/  ISETP.GE.U32.AND P0, PT, R7, R5, PT ;  /* 0x000000050700720c */ /* 0x000fe20003f06070 */
[--C-:B------:R-:W-:Y:S01]  /*5850*/  IMAD.X R233, RZ, RZ, R237.reuse, P2 ;  /* 0x000000ffffe97224 */ /* 0x100fe200010e06ed */
[----:B------:R-:W-:Y:S01]  /*5860*/  ISETP.GE.U32.AND.EX P6, PT, R237, RZ, PT, P6 ;  /* 0x000000ffed00720c */ /* 0x000fe20003fc6160 */
[--C-:B------:R-:W-:Y:S01]  /*5870*/  IMAD.X R251, RZ, RZ, R237.reuse, P3 ;  /* 0x000000fffffb7224 */ /* 0x100fe200018e06ed */
[C---:B------:R-:W-:Y:S01]  /*5880*/  IADD3 R234, P2, R7.reuse, 0x18, RZ ;  /* 0x0000001807ea7810 */ /* 0x040fe20007f5e0ff */
[----:B------:R-:W-:Y:S01]  /*5890*/  IMAD.X R244, RZ, RZ, R237, P1 ;  /* 0x000000fffff47224 */ /* 0x000fe200008e06ed */
[----:B------:R-:W-:-:S02]  /*58a0*/  IADD3 R219, P3, R7, 0x39, RZ ;  /* 0x0000003907db7810 */ /* 0x000fc40007f7e0ff */
[----:B------:R-:W-:Y:S02]  /*58b0*/  IADD3 R224, P1, R7, 0x29, RZ ;  /* 0x0000002907e07810 */ /* 0x000fe40007f3e0ff */
[----:B------:R-:W-:Y:S02]  /*58c0*/  ISETP.GE.U32.AND.EX P0, PT, R237, RZ, PT, P0 ;  /* 0x000000ffed00720c */ /* 0x000fe40003f06100 */
[C---:B------:R-:W-:Y:S02]  /*58d0*/  LOP3.LUT R220, R5.reuse, 0x80, RZ, 0xfc, !PT ;  /* 0x0000008005dc7812 */ /* 0x040fe400078efcff */
[----:B------:R-:W-:Y:S01]  /*58e0*/  LOP3.LUT R217, R5, 0x88, RZ, 0xfc, !PT ;  /* 0x0000008805d97812 */ /* 0x000fe200078efcff */
[----:B------:R-:W-:Y:S01]  /*58f0*/  IMAD.SHL.U32 R8, R8, 0x2, RZ ;  /* 0x0000000208087824 */ /* 0x000fe200078e00ff */
[----:B------:R-:W-:Y:S01]  /*5900*/  IADD3.X R246, RZ, R237, RZ, P1, !PT ;  /* 0x000000edfff67210 */ /* 0x000fe20000ffe4ff */
[--C-:B------:R-:W-:Y:S01]  /*5910*/  IMAD.X R239, RZ, RZ, R237.reuse, P2 ;  /* 0x000000ffffef7224 */ /* 0x100fe200010e06ed */
[----:B------:R-:W-:Y:S01]  /*5920*/  SHF.R.U32.HI R2, RZ, 0x2, R2 ;  /* 0x00000002ff027819 */ /* 0x000fe20000011602 */
[----:B------:R-:W-:Y:S01]  /*5930*/  IMAD.X R252, RZ, RZ, R237, P3 ;  /* 0x000000fffffc7224 */ /* 0x000fe200018e06ed */
[----:B------:R-:W-:-:S02]  /*5940*/  ISETP.GT.U32.AND P4, PT, R7, R5, PT ;  /* 0x000000050700720c */ /* 0x000fc40003f84070 */
[----:B------:R-:W-:Y:S01]  /*5950*/  ISETP.GT.U32.AND P2, PT, R7, R220, PT ;  /* 0x000000dc0700720c */ /* 0x000fe20003f44070 */
[----:B------:R-:W-:Y:S02]  /*5960*/  WARPGROUP.DEPBAR.LE gsb0, 0x0 ;  /* 0x00008000000079c5 */ /* 0x000fe40000010000 */
[----:B------:R-:W-:Y:S01]  /*5970*/  FMUL R229, R186, UR13 ;  /* 0x0000000dbae57c20 */ /* 0x000fe20008400000 */
[----:B------:R-:W-:Y:S01]  /*5980*/  FMUL R225, R187, UR13 ;  /* 0x0000000dbbe17c20 */ /* 0x000fe20008400000 */
[----:B------:R-:W-:-:S03]  /*5990*/  FMUL R227, R185, UR13 ;  /* 0x0000000db9e37c20 */ /* 0x000fc60008400000 */
[----:B------:R-:W-:Y:S02]  /*59a0*/  FSEL R229, R229, -INF , !P5 ;  /* 0xff800000e5e57808 */ /* 0x000fe40006800000 */
[-C--:B------:R-:W-:Y:S01]  /*59b0*/  ISETP.GT.U32.AND P5, PT, R242, R5.reuse, PT ;  /* 0x00000005f200720c */ /* 0x080fe20003fa4070 */
[----:B------:R-:W-:Y:S01]  /*59c0*/  FMUL R223, R188, UR13 ;  /* 0x0000000dbcdf7c20 */ /* 0x000fe20008400000 */
[----:B------:R-:W-:Y:S02]  /*59d0*/  FSEL R225, R225, -INF , !P6 ;  /* 0xff800000e1e17808 */ /* 0x000fe40007000000 */
[----:B------:R-:W-:Y:S02]  /*59e0*/  ISETP.GT.U32.AND.EX P5, PT, R247, RZ, PT, P5 ;  /* 0x000000fff700720c */ /* 0x000fe40003fa4150 */
[----:B------:R-:W-:Y:S02]  /*59f0*/  ISETP.GT.U32.AND P6, PT, R240, R5, PT ;  /* 0x00000005f000720c */ /* 0x000fe40003fc4070 */
[----:B------:R-:W-:-:S02]  /*5a00*/  FSEL R227, R227, -INF , !P0 ;  /* 0xff800000e3e37808 */ /* 0x000fc40004000000 */
[C---:B------:R-:W-:Y:S02]  /*5a10*/  ISETP.GE.U32.AND P1, PT, R7.reuse, R220, PT ;  /* 0x000000dc0700720c */ /* 0x040fe40003f26070 */
[CC--:B------:R-:W-:Y:S02]  /*5a20*/  ISETP.GT.U32.AND P3, PT, R7.reuse, R217.reuse, PT ;  /* 0x000000d90700720c */ /* 0x0c0fe40003f64070 */
[----:B------:R-:W-:Y:S01]  /*5a30*/  ISETP.GE.U32.AND P0, PT, R7, R217, PT ;  /* 0x000000d90700720c */ /* 0x000fe20003f06070 */
[----:B------:R-:W-:Y:S01]  /*5a40*/  FMUL R7, R189, UR13 ;  /* 0x0000000dbd077c20 */ /* 0x000fe20008400000 */
[----:B------:R-:W-:Y:S02]  /*5a50*/  FSEL R223, R223, -INF , !P5 ;  /* 0xff800000dfdf7808 */ /* 0x000fe40006800000 */
[----:B------:R-:W-:Y:S02]  /*5a60*/  ISETP.GT.U32.AND P5, PT, R240, R248, PT ;  /* 0x000000f8f000720c */ /* 0x000fe40003fa4070 */
[----:B------:R-:W-:Y:S01]  /*5a70*/  ISETP.GT.U32.AND.EX P6, PT, R233, RZ, PT, P6 ;  /* 0x000000ffe900720c */ /* 0x000fe20003fc4160 */
[----:B------:R-:W-:Y:S01]  /*5a80*/  FMUL R10, R184, UR13 ;  /* 0x0000000db80a7c20 */ /* 0x000fe20008400000 */
[----:B------:R-:W-:Y:S01]  /*5a90*/  LOP3.LUT R2, R8, R2, RZ, 0x3c, !PT ;  /* 0x0000000208027212 */ /* 0x000fe200078e3cff */
[----:B------:R-:W-:Y:S01]  /*5aa0*/  FMUL R8, R190, UR13 ;  /* 0x0000000dbe087c20 */ /* 0x000fe20008400000 */
[----:B------:R-:W-:Y:S01]  /*5ab0*/  FMUL R9, R191, UR13 ;  /* 0x0000000dbf097c20 */ /* 0x000fe20008400000 */
[----:B------:R-:W-:-:S02]  /*5ac0*/  ISETP.GT.U32.AND.EX P4, PT, R237, RZ, PT, P4 ;  /* 0x000000ffed00720c */ /* 0x000fc40003f84140 */
[----:B------:R-:W-:Y:S02]  /*5ad0*/  FSEL R7, R7, -INF , !P6 ;  /* 0xff80000007077808 */ /* 0x000fe40007000000 */
[----:B------:R-:W-:Y:S02]  /*5ae0*/  ISETP.GT.U32.AND.EX P5, PT, R233, RZ, PT, P5 ;  /* 0x000000ffe900720c */ /* 0x000fe40003fa4150 */
[----:B------:R-:W-:Y:S01]  /*5af0*/  ISETP.GT.U32.AND P6, PT, R238, R5, PT ;  /* 0x00000005ee00720c */ /* 0x000fe20003fc4070 */
[----:B------:R-:W-:Y:S01]  /*5b00*/  FMUL R11, R192, UR13 ;  /* 0x0000000dc00b7c20 */ /* 0x000fe20008400000 */
[----:B------:R-:W-:Y:S02]  /*5b10*/  FSEL R10, R10, -INF , !P4 ;  /* 0xff8000000a0a7808 */ /* 0x000fe40006000000 */
[----:B------:R-:W-:Y:S02]  /*5b20*/  FSEL R8, R8, -INF , !P4 ;  /* 0xff80000008087808 */ /* 0x000fe40006000000 */
[----:B------:R-:W-:-:S02]  /*5b30*/  FSEL R9, R9, -INF , !P5 ;  /* 0xff80000009097808 */ /* 0x000fc40006800000 */
[----:B------:R-:W-:Y:S02]  /*5b40*/  ISETP.GT.U32.AND P4, PT, R238, R248, PT ;  /* 0x000000f8ee00720c */ /* 0x000fe40003f84070 */
[----:B------:R-:W-:Y:S02]  /*5b50*/  ISETP.GT.U32.AND P5, PT, R236, R5, PT ;  /* 0x00000005ec00720c */ /* 0x000fe40003fa4070 */
[----:B------:R-:W-:Y:S01]  /*5b60*/  ISETP.GT.U32.AND.EX P6, PT, R231, RZ, PT, P6 ;  /* 0x000000ffe700720c */ /* 0x000fe20003fc4160 */
[----:B------:R-:W-:Y:S01]  /*5b70*/  FMUL R13, R193, UR13 ;  /* 0x0000000dc10d7c20 */ /* 0x000fe20008400000 */
[----:B------:R-:W-:Y:S01]  /*5b80*/  FMUL R12, R194, UR13 ;  /* 0x0000000dc20c7c20 */ /* 0x000fe20008400000 */
[----:B------:R-:W-:Y:S02]  /*5b90*/  ISETP.GT.U32.AND.EX P4, PT, R231, RZ, PT, P4 ;  /* 0x000000ffe700720c */ /* 0x000fe40003f84140 */
[----:B------:R-:W-:Y:S02]  /*5ba0*/  ISETP.GT.U32.AND.EX P5, PT, R235, RZ, PT, P5 ;  /* 0x000000ffeb00720c */ /* 0x000fe40003fa4150 */
[----:B------:R-:W-:-:S02]  /*5bb0*/  FSEL R11, R11, -INF , !P6 ;  /* 0xff8000000b0b7808 */ /* 0x000fc40007000000 */
[----:B------:R-:W-:Y:S01]  /*5bc0*/  ISETP.GT.U32.AND P6, PT, R236, R248, PT ;  /* 0x000000f8ec00720c */ /* 0x000fe20003fc4070 */
[----:B------:R-:W-:Y:S01]  /*5bd0*/  FMUL R14, R195, UR13 ;  /* 0x0000000dc30e7c20 */ /* 0x000fe20008400000 */
[----:B------:R-:W-:Y:S02]  /*5be0*/  FSEL R13, R13, -INF , !P5 ;  /* 0xff8000000d0d7808 */ /* 0x000fe40006800000 */
[----:B------:R-:W-:Y:S02]  /*5bf0*/  FSEL R12, R12, -INF , !P4 ;  /* 0xff8000000c0c7808 */ /* 0x000fe40006000000 */
[-C--:B------:R-:W-:Y:S02]  /*5c00*/  ISETP.GT.U32.AND P5, PT, R234, R5.reuse, PT ;  /* 0x00000005ea00720c */ /* 0x080fe40003fa4070 */
[----:B------:R-:W-:Y:S02]  /*5c10*/  ISETP.GT.U32.AND P4, PT, R232, R5, PT ;  /* 0x00000005e800720c */ /* 0x000fe40003f84070 */
[----:B------:R-:W-:Y:S01]  /*5c20*/  ISETP.GT.U32.AND.EX P6, PT, R235, RZ, PT, P6 ;  /* 0x000000ffeb00720c */ /* 0x000fe20003fc4160 */
[----:B------:R-:W-:Y:S01]  /*5c30*/  FMUL R15, R196, UR13 ;  /* 0x0000000dc40f7c20 */ /* 0x000fe20008400000 */
[----:B------:R-:W-:Y:S01]  /*5c40*/  FMUL R16, R197, UR13 ;  /* 0x0000000dc5107c20 */ /* 0x000fe20008400000 */
[----:B------:R-:W-:-:S02]  /*5c50*/  ISETP.GT.U32.AND.EX P5, PT, R239, RZ, PT, P5 ;  /* 0x000000ffef00720c */ /* 0x000fc40003fa4150 */
[----:B------:R-:W-:Y:S02]  /*5c60*/  ISETP.GT.U32.AND.EX P4, PT, R241, RZ, PT, P4 ;  /* 0x000000fff100720c */ /* 0x000fe40003f84140 */
[----:B------:R-:W-:Y:S02]  /*5c70*/  FSEL R14, R14, -INF , !P6 ;  /* 0xff8000000e0e7808 */ /* 0x000fe40007000000 */
[-C--:B------:R-:W-:Y:S01]  /*5c80*/  ISETP.GT.U32.AND P6, PT, R234, R248.reuse, PT ;  /* 0x000000f8ea00720c */ /* 0x080fe20003fc4070 */
[----:B------:R-:W-:Y:S01]  /*5c90*/  FMUL R19, R198, UR13 ;  /* 0x0000000dc6137c20 */ /* 0x000fe20008400000 */
[----:B------:R-:W-:Y:S02]  /*5ca0*/  FSEL R15, R15, -INF , !P5 ;  /* 0xff8000000f0f7808 */ /* 0x000fe40006800000 */
[----:B------:R-:W-:Y:S02]  /*5cb0*/  FSEL R16, R16, -INF , !P4 ;  /* 0xff80000010107808 */ /* 0x000fe40006000000 */
[----:B------:R-:W-:-:S02]  /*5cc0*/  ISETP.GT.U32.AND P5, PT, R232, R248, PT ;  /* 0x000000f8e800720c */ /* 0x000fc40003fa4070 */
[----:B------:R-:W-:Y:S02]  /*5cd0*/  ISETP.GT.U32.AND P4, PT, R230, R5, PT ;  /* 0x00000005e600720c */ /* 0x000fe40003f84070 */
[----:B------:R-:W-:Y:S01]  /*5ce0*/  ISETP.GT.U32.AND.EX P6, PT, R239, RZ, PT, P6 ;  /* 0x000000ffef00720c */ /* 0x000fe20003fc4160 */
[----:B------:R-:W-:Y:S01]  /*5cf0*/  FMUL R17, R199, UR13 ;  /* 0x0000000dc7117c20 */ /* 0x000fe20008400000 */
[----:B------:R-:W-:Y:S01]  /*5d00*/  FMUL R18, R200, UR13 ;  /* 0x0000000dc8127c20 */ /* 0x000fe20008400000 */
[----:B------:R-:W-:Y:S02]  /*5d10*/  ISETP.GT.U32.AND.EX P5, PT, R241, RZ, PT, P5 ;  /* 0x000000fff100720c */ /* 0x000fe40003fa4150 */
[----:B------:R-:W-:Y:S02]  /*5d20*/  ISETP.GT.U32.AND.EX P4, PT, R243, RZ, PT, P4 ;  /* 0x000000fff300720c */ /* 0x000fe40003f84140 */
[----:B------:R-:W-:Y:S02]  /*5d30*/  FSEL R19, R19, -INF , !P6 ;  /* 0xff80000013137808 */ /* 0x000fe40007000000 */
[----:B------:R-:W-:Y:S01]  /*5d40*/  ISETP.GT.U32.AND P6, PT, R230, R248, PT ;  /* 0x000000f8e600720c */ /* 0x000fe20003fc4070 */
[----:B------:R-:W-:Y:S01]  /*5d50*/  FMUL R21, R202, UR13 ;  /* 0x0000000dca157c20 */ /* 0x000fe20008400000 */
[----:B------:R-:W-:-:S02]  /*5d60*/  FSEL R17, R17, -INF , !P5 ;  /* 0xff80000011117808 */ /* 0x000fc40006800000 */
[----:B------:R-:W-:Y:S02]  /*5d70*/  FSEL R18, R18, -INF , !P4 ;  /* 0xff80000012127808 */ /* 0x000fe40006000000 */
[C---:B------:R-:W-:Y:S02]  /*5d80*/  ISETP.GT.U32.AND P5, PT, R228.reuse, R5, PT ;  /* 0x00000005e400720c */ /* 0x040fe40003fa4070 */
[----:B------:R-:W-:Y:S02]  /*5d90*/  ISETP.GT.U32.AND P4, PT, R228, R248, PT ;  /* 0x000000f8e400720c */ /* 0x000fe40003f84070 */
[----:B------:R-:W-:Y:S01]  /*5da0*/  ISETP.GT.U32.AND.EX P6, PT, R243, RZ, PT, P6 ;  /* 0x000000fff300720c */ /* 0x000fe20003fc4160 */
[----:B------:R-:W-:Y:S01]  /*5db0*/  FMUL R22, R201, UR13 ;  /* 0x0000000dc9167c20 */ /* 0x000fe20008400000 */
[----:B------:R-:W-:Y:S01]  /*5dc0*/  FMUL R20, R203, UR13 ;  /* 0x0000000dcb147c20 */ /* 0x000fe20008400000 */
[C---:B------:R-:W-:Y:S02]  /*5dd0*/  ISETP.GT.U32.AND.EX P5, PT, R244.reuse, RZ, PT, P5 ;  /* 0x000000fff400720c */ /* 0x040fe40003fa4150 */
[----:B------:R-:W-:-:S02]  /*5de0*/  ISETP.GT.U32.AND.EX P4, PT, R244, RZ, PT, P4 ;  /* 0x000000fff400720c */ /* 0x000fc40003f84140 */
[----:B------:R-:W-:Y:S02]  /*5df0*/  FSEL R21, R21, -INF , !P6 ;  /* 0xff80000015157808 */ /* 0x000fe40007000000 */
[----:B------:R-:W-:Y:S01]  /*5e00*/  ISETP.GT.U32.AND P6, PT, R226, R248, PT ;  /* 0x000000f8e200720c */ /* 0x000fe20003fc4070 */
[----:B------:R-:W-:Y:S01]  /*5e10*/  FMUL R23, R206, UR13 ;  /* 0x0000000dce177c20 */ /* 0x000fe20008400000 */
[----:B------:R-:W-:Y:S02]  /*5e20*/  FSEL R22, R22, -INF , !P5 ;  /* 0xff80000016167808 */ /* 0x000fe40006800000 */
[----:B------:R-:W-:Y:S02]  /*5e30*/  FSEL R20, R20, -INF , !P4 ;  /* 0xff80000014147808 */ /* 0x000fe40006000000 */
[-C--:B------:R-:W-:Y:S02]  /*5e40*/  ISETP.GT.U32.AND P5, PT, R226, R5.reuse, PT ;  /* 0x00000005e200720c */ /* 0x080fe40003fa4070 */
[----:B------:R-:W-:-:S02]  /*5e50*/  ISETP.GT.U32.AND P4, PT, R224, R5, PT ;  /* 0x00000005e000720c */ /* 0x000fc40003f84070 */
        /* <DEDUP_REMOVED lines=10> */
[----:B------:R-:W-:Y:S02]  /*5f00*/  ISETP.GT.U32.AND P5, PT, R224, R248, PT ;  /* 0x000000f8e000720c */ /* 0x000fe40003fa4070 */
[----:B------:R-:W-:Y:S02]  /*5f10*/  ISETP.GT.U32.AND P4, PT, R222, R5, PT ;  /* 0x00000005de00720c */ /* 0x000fe40003f84070 */
[----:B------:R-:W-:Y:S01]  /*5f20*/  ISETP.GT.U32.AND.EX P6, PT, R250, RZ, PT, P6 ;  /* 0x000000fffa00720c */ /* 0x000fe20003fc4160 */
[----:B------:R-:W-:Y:S01]  /*5f30*/  FMUL R186, R207, UR13 ;  /* 0x0000000dcfba7c20 */ /* 0x000fe20008400000 */
[----:B------:R-:W-:Y:S01]  /*5f40*/  FMUL R187, R208, UR13 ;  /* 0x0000000dd0bb7c20 */ /* 0x000fe20008400000 */
[----:B------:R-:W-:Y:S02]  /*5f50*/  ISETP.GT.U32.AND.EX P5, PT, R246, RZ, PT, P5 ;  /* 0x000000fff600720c */ /* 0x000fe40003fa4150 */
        /* <DEDUP_REMOVED lines=18> */
[-C--:B------:R-:W-:Y:S02]  /*6080*/  ISETP.GT.U32.AND P5, PT, R216, R248.reuse, PT ;  /* 0x000000f8d800720c */ /* 0x080fe40003fa4070 */
[----:B------:R-:W-:Y:S02]  /*6090*/  ISETP.GT.U32.AND P4, PT, R219, R248, PT ;  /* 0x000000f8db00720c */ /* 0x000fe40003f84070 */
[----:B------:R-:W-:Y:S01]  /*60a0*/  ISETP.GT.U32.AND.EX P6, PT, R252, RZ, PT, P6 ;  /* 0x000000fffc00720c */ /* 0x000fe20003fc4160 */
[----:B------:R-:W-:Y:S01]  /*60b0*/  FMUL R192, R214, UR13 ;  /* 0x0000000dd6c07c20 */ /* 0x000fe20008400000 */
[----:B------:R-:W-:Y:S01]  /*60c0*/  FMUL R194, R215, UR13 ;  /* 0x0000000dd7c27c20 */ /* 0x000fe20008400000 */
[----:B------:R-:W-:Y:S02]  /*60d0*/  ISETP.GT.U32.AND.EX P5, PT, R251, RZ, PT, P5 ;  /* 0x000000fffb00720c */ /* 0x000fe40003fa4150 */
[----:B------:R-:W-:-:S02]  /*60e0*/  FSEL R193, R193, -INF , !P6 ;  /* 0xff800000c1c17808 */ /* 0x000fc40007000000 */
[----:B------:R-:W-:Y:S02]  /*60f0*/  ISETP.GT.U32.AND.EX P4, PT, R252, RZ, PT, P4 ;  /* 0x000000fffc00720c */ /* 0x000fe40003f84140 */
[----:B------:R-:W-:Y:S01]  /*6100*/  ISETP.GT.U32.AND P6, PT, R242, R220, PT ;  /* 0x000000dcf200720c */ /* 0x000fe20003fc4070 */
[----:B------:R-:W-:Y:S01]  /*6110*/  FMUL R155, R155, UR13 ;  /* 0x0000000d9b9b7c20 */ /* 0x000fe20008400000 */
[----:B------:R-:W-:Y:S01]  /*6120*/  FSEL R192, R192, -INF , !P5 ;  /* 0xff800000c0c07808 */ /* 0x000fe20006800000 */
[----:B------:R-:W-:Y:S01]  /*6130*/  FMUL R152, R152, UR13 ;  /* 0x0000000d98987c20 */ /* 0x000fe20008400000 */
[----:B------:R-:W-:Y:S01]  /*6140*/  FSEL R194, R194, -INF , !P4 ;  /* 0xff800000c2c27808 */ /* 0x000fe20006000000 */
[----:B------:R-:W-:Y:S01]  /*6150*/  FMUL R195, R156, UR13 ;  /* 0x0000000d9cc37c20 */ /* 0x000fe20008400000 */
[----:B------:R-:W-:Y:S01]  /*6160*/  ISETP.GE.U32.AND.EX P0, PT, R237, RZ, PT, P0 ;  /* 0x000000ffed00720c */ /* 0x000fe20003f06100 */
[----:B------:R-:W-:Y:S01]  /*6170*/  FMUL R153, R153, UR13 ;  /* 0x0000000d99997c20 */ /* 0x000fe20008400000 */
[----:B------:R-:W-:Y:S01]  /*6180*/  ISETP.GT.U32.AND P5, PT, R242, R217, PT ;  /* 0x000000d9f200720c */ /* 0x000fe20003fa4070 */
[----:B------:R-:W-:Y:S01]  /*6190*/  STL.64 [R1+0x220], R8 ;  /* 0x0002200801007387 */ /* 0x000fe20000100a00 */
[----:B------:R-:W-:-:S02]  /*61a0*/  ISETP.GT.U32.AND.EX P2, PT, R237, RZ, PT, P2 ;  /* 0x000000ffed00720c */ /* 0x000fc40003f44120 */
[----:B------:R-:W-:Y:S02]  /*61b0*/  ISETP.GT.U32.AND P4, PT, R240, R220, PT ;  /* 0x000000dcf000720c */ /* 0x000fe40003f84070 */
[----:B------:R-:W-:Y:S01]  /*61c0*/  ISETP.GT.U32.AND.EX P6, PT, R247, RZ, PT, P6 ;  /* 0x000000fff700720c */ /* 0x000fe20003fc4160 */
[----:B------:R-:W-:Y:S01]  /*61d0*/  STL.64 [R1+0x228], R20 ;  /* 0x0002281401007387 */ /* 0x000fe20000100a00 */
[----:B------:R-:W-:Y:S01]  /*61e0*/  ISETP.GE.U32.AND.EX P1, PT, R237, RZ, PT, P1 ;  /* 0x000000ffed00720c */ /* 0x000fe20003f26110 */
[----:B------:R-:W-:Y:S01]  /*61f0*/  FMUL R157, R157, UR13 ;  /* 0x0000000d9d9d7c20 */ /* 0x000fe20008400000 */
[----:B------:R-:W-:Y:S01]  /*6200*/  FSEL R156, R155, -INF , !P0 ;  /* 0xff8000009b9c7808 */ /* 0x000fe20004000000 */
[----:B------:R0:W-:Y:S01]  /*6210*/  STL.64 [R1+0x230], R4 ;  /* 0x0002300401007387 */ /* 0x0001e20000100a00 */
[----:B------:R-:W-:Y:S01]  /*6220*/  FMUL R158, R158, UR13 ;  /* 0x0000000d9e9e7c20 */ /* 0x000fe20008400000 */
[----:B------:R-:W-:Y:S02]  /*6230*/  FSEL R152, R152, -INF , !P2 ;  /* 0xff80000098987808 */ /* 0x000fe40005000000 */
[----:B------:R-:W-:-:S02]  /*6240*/  FSEL R155, R195, -INF , !P6 ;  /* 0xff800000c39b7808 */ /* 0x000fc40007000000 */
[----:B------:R-:W-:Y:S02]  /*6250*/  ISETP.GT.U32.AND.EX P5, PT, R247, RZ, PT, P5 ;  /* 0x000000fff700720c */ /* 0x000fe40003fa4150 */
[----:B------:R-:W-:Y:S01]  /*6260*/  ISETP.GT.U32.AND.EX P4, PT, R233, RZ, PT, P4 ;  /* 0x000000ffe900720c */ /* 0x000fe20003f84140 */
[----:B------:R-:W-:Y:S01]  /*6270*/  FMUL R154, R154, UR13 ;  /* 0x0000000d9a9a7c20 */ /* 0x000fe20008400000 */
[-C--:B------:R-:W-:Y:S01]  /*6280*/  ISETP.GT.U32.AND P2, PT, R240, R217.reuse, PT ;  /* 0x000000d9f000720c */ /* 0x080fe20003f44070 */
[----:B0-----:R-:W2:Y:S01]  /*6290*/  LDL.64 R4, [R1+0x108] ;  /* 0x0001080001047983 */ /* 0x001ea20000100a00 */
[----:B------:R-:W-:Y:S02]  /*62a0*/  FSEL R153, R153, -INF , !P1 ;  /* 0xff80000099997808 */ /* 0x000fe40004800000 */
[C---:B------:R-:W-:Y:S02]  /*62b0*/  ISETP.GT.U32.AND P0, PT, R236.reuse, R220, PT ;  /* 0x000000dcec00720c */ /* 0x040fe40003f04070 */
[----:B------:R-:W-:-:S02]  /*62c0*/  ISETP.GT.U32.AND P6, PT, R236, R217, PT ;  /* 0x000000d9ec00720c */ /* 0x000fc40003fc4070 */
[-C--:B------:R-:W-:Y:S01]  /*62d0*/  ISETP.GT.U32.AND P1, PT, R238, R220.reuse, PT ;  /* 0x000000dcee00720c */ /* 0x080fe20003f24070 */
[----:B------:R-:W-:Y:S01]  /*62e0*/  FMUL R159, R159, UR13 ;  /* 0x0000000d9f9f7c20 */ /* 0x000fe20008400000 */
[----:B------:R-:W-:Y:S01]  /*62f0*/  ISETP.GT.U32.AND.EX P3, PT, R237, RZ, PT, P3 ;  /* 0x000000ffed00720c */ /* 0x000fe20003f64130 */
[----:B------:R-:W-:Y:S01]  /*6300*/  FMUL R195, R160, UR13 ;  /* 0x0000000da0c37c20 */ /* 0x000fe20008400000 */
[----:B------:R-:W-:Y:S01]  /*6310*/  FSEL R157, R157, -INF , !P4 ;  /* 0xff8000009d9d7808 */ /* 0x000fe20006000000 */
[----:B------:R-:W-:Y:S01]  /*6320*/  FMUL R161, R161, UR13 ;  /* 0x0000000da1a17c20 */ /* 0x000fe20008400000 */
[----:B------:R-:W-:Y:S01]  /*6330*/  FSEL R158, R158, -INF , !P5 ;  /* 0xff8000009e9e7808 */ /* 0x000fe20006800000 */
[----:B------:R-:W3:Y:S01]  /*6340*/  LDL.64 R236, [R1+0xe8] ;  /* 0x0000e80001ec7983 */ /* 0x000ee20000100a00 */
[C---:B------:R-:W-:Y:S02]  /*6350*/  ISETP.GT.U32.AND P4, PT, R234.reuse, R220, PT ;  /* 0x000000dcea00720c */ /* 0x040fe40003f84070 */
[----:B------:R-:W-:-:S02]  /*6360*/  ISETP.GT.U32.AND P5, PT, R234, R217, PT ;  /* 0x000000d9ea00720c */ /* 0x000fc40003fa4070 */
[----:B------:R-:W-:Y:S02]  /*6370*/  ISETP.GT.U32.AND.EX P2, PT, R233, RZ, PT, P2 ;  /* 0x000000ffe900720c */ /* 0x000fe40003f44120 */
[C---:B------:R-:W-:Y:S02]  /*6380*/  ISETP.GT.U32.AND.EX P0, PT, R235.reuse, RZ, PT, P0 ;  /* 0x000000ffeb00720c */ /* 0x040fe40003f04100 */
[----:B------:R-:W-:Y:S02]  /*6390*/  ISETP.GT.U32.AND.EX P6, PT, R235, RZ, PT, P6 ;  /* 0x000000ffeb00720c */ /* 0x000fe40003fc4160 */
[----:B------:R-:W-:Y:S01]  /*63a0*/  ISETP.GT.U32.AND.EX P1, PT, R231, RZ, PT, P1 ;  /* 0x000000ffe700720c */ /* 0x000fe20003f24110 */
[----:B------:R-:W4:Y:S01]  /*63b0*/  LDL.64 R234, [R1+0x100] ;  /* 0x0001000001ea7983 */ /* 0x000f220000100a00 */
[----:B------:R-:W-:Y:S02]  /*63c0*/  FSEL R154, R154, -INF , !P3 ;  /* 0xff8000009a9a7808 */ /* 0x000fe40005800000 */
[----:B------:R-:W-:-:S02]  /*63d0*/  ISETP.GT.U32.AND P3, PT, R238, R217, PT ;  /* 0x000000d9ee00720c */ /* 0x000fc40003f64070 */
[----:B------:R-:W-:Y:S02]  /*63e0*/  FSEL R160, R159, -INF , !P2 ;  /* 0xff8000009fa07808 */ /* 0x000fe40005000000 */
[----:B------:R-:W-:Y:S01]  /*63f0*/  FSEL R159, R195, -INF , !P1 ;  /* 0xff800000c39f7808 */ /* 0x000fe20004800000 */
[----:B------:R-:W-:Y:S01]  /*6400*/  FMUL R195, R162, UR13 ;  /* 0x0000000da2c37c20 */ /* 0x000fe20008400000 */
[----:B------:R-:W-:Y:S02]  /*6410*/  ISETP.GT.U32.AND.EX P3, PT, R231, RZ, PT, P3 ;  /* 0x000000ffe700720c */ /* 0x000fe40003f64130 */
[----:B------:R-:W-:Y:S02]  /*6420*/  FSEL R162, R161, -INF , !P0 ;  /* 0xff800000a1a27808 */ /* 0x000fe40004000000 */
[----:B------:R-:W-:Y:S02]  /*6430*/  FSEL R161, R195, -INF , !P3 ;  /* 0xff800000c3a17808 */ /* 0x000fe40005800000 */
[----:B------:R-:W-:-:S02]  /*6440*/  ISETP.GT.U32.AND P2, PT, R232, R220, PT ;  /* 0x000000dce800720c */ /* 0x000fc40003f44070 */
[-C--:B------:R-:W-:Y:S02]  /*6450*/  ISETP.GT.U32.AND P1, PT, R232, R217.reuse, PT ;  /* 0x000000d9e800720c */ /* 0x080fe40003f24070 */
[C---:B------:R-:W-:Y:S01]  /*6460*/  ISETP.GT.U32.AND P0, PT, R230.reuse, R220, PT ;  /* 0x000000dce600720c */ /* 0x040fe20003f04070 */
[----:B------:R-:W5:Y:S01]  /*6470*/  LDL.64 R232, [R1+0xf0] ;  /* 0x0000f00001e87983 */ /* 0x000f620000100a00 */
[----:B------:R-:W-:-:S03]  /*6480*/  ISETP.GT.U32.AND P3, PT, R230, R217, PT ;  /* 0x000000d9e600720c */ /* 0x000fc60003f64070 */
[----:B------:R-:W4:Y:S04]  /*6490*/  LDL.64 R230, [R1+0xf8] ;  /* 0x0000f80001e67983 */ /* 0x000f280000100a00 */
[----:B------:R0:W-:Y:S04]  /*64a0*/  STL [R1+0x238], R229 ;  /* 0x000238e501007387 */ /* 0x0001e80000100800 */
[----:B------:R1:W-:Y:S04]  /*64b0*/  STL [R1+0x23c], R225 ;  /* 0x00023ce101007387 */ /* 0x0003e80000100800 */
[----:B------:R-:W5:Y:S04]  /*64c0*/  LDL.64 R20, [R1+0xe0] ;  /* 0x0000e00001147983 */ /* 0x000f680000100a00 */
[----:B------:R-:W5:Y:S01]  /*64d0*/  LDL.64 R8, [R1+0xd8] ;  /* 0x0000d80001087983 */ /* 0x000f620000100a00 */
[----:B------:R-:W-:Y:S01]  /*64e0*/  FMUL R163, R163, UR13 ;  /* 0x0000000da3a37c20 */ /* 0x000fe20008400000 */
[----:B------:R-:W-:Y:S01]  /*64f0*/  FMUL R195, R164, UR13 ;  /* 0x0000000da4c37c20 */ /* 0x000fe20008400000 */
[----:B------:R-:W-:-:S03]  /*6500*/  ISETP.GT.U32.AND.EX P4, PT, R239, RZ, PT, P4 ;  /* 0x000000ffef00720c */ /* 0x000fc60003f84140 */
[----:B------:R-:W-:Y:S02]  /*6510*/  FSEL R164, R163, -INF , !P6 ;  /* 0xff800000a3a47808 */ /* 0x000fe40007000000 */
[----:B------:R-:W-:Y:S01]  /*6520*/  ISETP.GT.U32.AND P6, PT, R228, R220, PT ;  /* 0x000000dce400720c */ /* 0x000fe20003fc4070 */
[----:B------:R-:W-:Y:S01]  /*6530*/  FMUL R168, R168, UR13 ;  /* 0x0000000da8a87c20 */ /* 0x000fe20008400000 */
[----:B------:R-:W-:Y:S01]  /*6540*/  FSEL R163, R195, -INF , !P4 ;  /* 0xff800000c3a37808 */ /* 0x000fe20006000000 */
[----:B------:R-:W-:Y:S01]  /*6550*/  FMUL R165, R165, UR13 ;  /* 0x0000000da5a57c20 */ /* 0x000fe20008400000 */
[----:B------:R-:W-:Y:S01]  /*6560*/  FMUL R167, R167, UR13 ;  /* 0x0000000da7a77c20 */ /* 0x000fe20008400000 */
[----:B------:R-:W-:Y:S01]  /*6570*/  ISETP.GT.U32.AND.EX P0, PT, R243, RZ, PT, P0 ;  /* 0x000000fff300720c */ /* 0x000fe20003f04100 */
[----:B------:R-:W-:Y:S01]  /*6580*/  FMUL R195, R169, UR13 ;  /* 0x0000000da9c37c20 */ /* 0x000fe20008400000 */
[C---:B------:R-:W-:Y:S02]  /*6590*/  ISETP.GT.U32.AND.EX P2, PT, R241.reuse, RZ, PT, P2 ;  /* 0x000000fff100720c */ /* 0x040fe40003f44120 */
[----:B------:R-:W-:-:S02]  /*65a0*/  ISETP.GT.U32.AND.EX P1, PT, R241, RZ, PT, P1 ;  /* 0x000000fff100720c */ /* 0x000fc40003f24110 */
[----:B------:R-:W-:Y:S01]  /*65b0*/  ISETP.GT.U32.AND.EX P6, PT, R244, RZ, PT, P6 ;  /* 0x000000fff400720c */ /* 0x000fe20003fc4160 */
[----:B------:R-:W-:Y:S01]  /*65c0*/  FMUL R199, R176, UR13 ;  /* 0x0000000db0c77c20 */ /* 0x000fe20008400000 */
[----:B------:R-:W-:Y:S02]  /*65d0*/  FSEL R169, R168, -INF , !P0 ;  /* 0xff800000a8a97808 */ /* 0x000fe40004000000 */
[----:B------:R-:W-:Y:S02]  /*65e0*/  FSEL R165, R165, -INF , !P2 ;  /* 0xff800000a5a57808 */ /* 0x000fe40005000000 */
[----:B------:R-:W-:Y:S02]  /*65f0*/  FSEL R167, R167, -INF , !P1 ;  /* 0xff800000a7a77808 */ /* 0x000fe40004800000 */
[----:B------:R-:W-:Y:S02]  /*6600*/  FSEL R168, R195, -INF , !P6 ;  /* 0xff800000c3a87808 */ /* 0x000fe40007000000 */
[----:B------:R-:W-:-:S02]  /*6610*/  ISETP.GT.U32.AND P2, PT, R226, R220, PT ;  /* 0x000000dce200720c */ /* 0x000fc40003f44070 */
[-C--:B------:R-:W-:Y:S02]  /*6620*/  ISETP.GT.U32.AND P1, PT, R224, R220.reuse, PT ;  /* 0x000000dce000720c */ /* 0x080fe40003f24070 */
[----:B------:R-:W-:Y:S02]  /*6630*/  ISETP.GT.U32.AND P6, PT, R222, R220, PT ;  /* 0x000000dcde00720c */ /* 0x000fe40003fc4070 */
[----:B------:R-:W-:Y:S01]  /*6640*/  FMNMX R176, R10, R227, !PT ;  /* 0x000000e30ab07209 */ /* 0x000fe20007800000 */
[----:B------:R-:W-:Y:S01]  /*6650*/  FMUL R195, R172, UR13 ;  /* 0x0000000dacc37c20 */ /* 0x000fe20008400000 */
[----:B------:R-:W-:Y:S01]  /*6660*/  FMUL R198, R173, UR13 ;  /* 0x0000000dadc67c20 */ /* 0x000fe20008400000 */
[----:B------:R-:W-:Y:S01]  /*6670*/  FMUL R166, R166, UR13 ;  /* 0x0000000da6a67c20 */ /* 0x000fe20008400000 */
[----:B------:R-:W-:Y:S02]  /*6680*/  ISETP.GT.U32.AND.EX P2, PT, R245, RZ, PT, P2 ;  /* 0x000000fff500720c */ /* 0x000fe40003f44120 */
[----:B------:R-:W-:-:S02]  /*6690*/  ISETP.GT.U32.AND.EX P1, PT, R246, RZ, PT, P1 ;  /* 0x000000fff600720c */ /* 0x000fc40003f24110 */
[----:B------:R-:W-:Y:S02]  /*66a0*/  ISETP.GT.U32.AND.EX P6, PT, R249, RZ, PT, P6 ;  /* 0x000000fff900720c */ /* 0x000fe40003fc4160 */
[----:B------:R-:W-:Y:S02]  /*66b0*/  FMNMX R176, R223, R176, !PT ;  /* 0x000000b0dfb07209 */ /* 0x000fe40007800000 */
[----:B------:R-:W-:Y:S02]  /*66c0*/  ISETP.GT.U32.AND.EX P5, PT, R239, RZ, PT, P5 ;  /* 0x000000ffef00720c */ /* 0x000fe40003fa4150 */
[----:B------:R-:W-:Y:S02]  /*66d0*/  FSEL R195, R195, -INF , !P2 ;  /* 0xff800000c3c37808 */ /* 0x000fe40005000000 */
[----:B------:R-:W-:Y:S02]  /*66e0*/  FSEL R198, R198, -INF , !P1 ;  /* 0xff800000c6c67808 */ /* 0x000fe40004800000 */
[----:B------:R-:W-:-:S02]  /*66f0*/  FSEL R199, R199, -INF , !P6 ;  /* 0xff800000c7c77808 */ /* 0x000fc40007000000 */
[----:B------:R-:W-:Y:S02]  /*6700*/  FMNMX R203, R7, R176, !PT ;  /* 0x000000b007cb7209 */ /* 0x000fe40007800000 */
[----:B------:R-:W-:Y:S02]  /*6710*/  FSEL R166, R166, -INF , !P5 ;  /* 0xff800000a6a67808 */ /* 0x000fe40006800000 */
[-C--:B------:R-:W-:Y:S02]  /*6720*/  ISETP.GT.U32.AND P2, PT, R218, R220.reuse, PT ;  /* 0x000000dcda00720c */ /* 0x080fe40003f44070 */
[-C--:B------:R-:W-:Y:S02]  /*6730*/  ISETP.GT.U32.AND P1, PT, R216, R220.reuse, PT ;  /* 0x000000dcd800720c */ /* 0x080fe40003f24070 */
[----:B------:R-:W-:Y:S02]  /*6740*/  ISETP.GT.U32.AND P6, PT, R219, R220, PT ;  /* 0x000000dcdb00720c */ /* 0x000fe40003fc4070 */
[----:B------:R-:W-:Y:S01]  /*6750*/  ISETP.GT.U32.AND P5, PT, R226, R217, PT ;  /* 0x000000d9e200720c */ /* 0x000fe20003fa4070 */
[----:B------:R-:W-:Y:S01]  /*6760*/  FMUL R170, R170, UR13 ;  /* 0x0000000daaaa7c20 */ /* 0x000fe20008400000 */
[----:B------:R-:W-:Y:S01]  /*6770*/  FMUL R200, R177, UR13 ;  /* 0x0000000db1c87c20 */ /* 0x000fe20008400000 */
[----:B------:R-:W-:Y:S01]  /*6780*/  FMUL R201, R180, UR13 ;  /* 0x0000000db4c97c20 */ /* 0x000fe20008400000 */
[----:B------:R-:W-:Y:S01]  /*6790*/  FMUL R202, R181, UR13 ;  /* 0x0000000db5ca7c20 */ /* 0x000fe20008400000 */
[----:B------:R-:W-:Y:S01]  /*67a0*/  FMNMX R203, R11, R203, !PT ;  /* 0x000000cb0bcb7209 */ /* 0x000fe20007800000 */
[----:B------:R-:W5:Y:S01]  /*67b0*/  LDL.64 R220, [R1+0xd0] ;  /* 0x0000d00001dc7983 */ /* 0x000f620000100a00 */
[----:B------:R-:W-:-:S02]  /*67c0*/  ISETP.GT.U32.AND.EX P3, PT, R243, RZ, PT, P3 ;  /* 0x000000fff300720c */ /* 0x000fc40003f64130 */
[----:B------:R-:W-:Y:S02]  /*67d0*/  ISETP.GT.U32.AND.EX P2, PT, R250, RZ, PT, P2 ;  /* 0x000000fffa00720c */ /* 0x000fe40003f44120 */
[----:B------:R-:W-:Y:S02]  /*67e0*/  ISETP.GT.U32.AND.EX P1, PT, R251, RZ, PT, P1 ;  /* 0x000000fffb00720c */ /* 0x000fe40003f24110 */
[----:B------:R-:W-:Y:S02]  /*67f0*/  ISETP.GT.U32.AND.EX P6, PT, R252, RZ, PT, P6 ;  /* 0x000000fffc00720c */ /* 0x000fe40003fc4160 */
[----:B------:R-:W-:Y:S02]  /*6800*/  ISETP.GT.U32.AND.EX P5, PT, R245, RZ, PT, P5 ;  /* 0x000000fff500720c */ /* 0x000fe40003fa4150 */
[----:B------:R-:W-:Y:S02]  /*6810*/  FSEL R170, R170, -INF , !P3 ;  /* 0xff800000aaaa7808 */ /* 0x000fe40005800000 */
[----:B------:R-:W-:-:S02]  /*6820*/  FSEL R200, R200, -INF , !P2 ;  /* 0xff800000c8c87808 */ /* 0x000fc40005000000 */
[----:B------:R-:W-:Y:S02]  /*6830*/  FSEL R201, R201, -INF , !P1 ;  /* 0xff800000c9c97808 */ /* 0x000fe40004800000 */
[----:B------:R-:W-:Y:S02]  /*6840*/  FSEL R202, R202, -INF , !P6 ;  /* 0xff800000caca7808 */ /* 0x000fe40007000000 */
[-C--:B------:R-:W-:Y:S02]  /*6850*/  ISETP.GT.U32.AND P4, PT, R228, R217.reuse, PT ;  /* 0x000000d9e400720c */ /* 0x080fe40003f84070 */
[-C--:B------:R-:W-:Y:S02]  /*6860*/  ISETP.GT.U32.AND P0, PT, R224, R217.reuse, PT ;  /* 0x000000d9e000720c */ /* 0x080fe40003f04070 */
[-C--:B------:R-:W-:Y:S02]  /*6870*/  ISETP.GT.U32.AND P3, PT, R222, R217.reuse, PT ;  /* 0x000000d9de00720c */ /* 0x080fe40003f64070 */
[----:B------:R-:W-:-:S02]  /*6880*/  ISETP.GT.U32.AND P2, PT, R218, R217, PT ;  /* 0x000000d9da00720c */ /* 0x000fc40003f44070 */
[-C--:B------:R-:W-:Y:S02]  /*6890*/  ISETP.GT.U32.AND P1, PT, R216, R217.reuse, PT ;  /* 0x000000d9d800720c */ /* 0x080fe40003f24070 */
[----:B------:R-:W-:Y:S02]  /*68a0*/  ISETP.GT.U32.AND P6, PT, R219, R217, PT ;  /* 0x000000d9db00720c */ /* 0x000fe40003fc4070 */
[----:B------:R-:W5:Y:S04]  /*68b0*/  LDL.LU R217, [R1+0x240] ;  /* 0x0002400001d97983 */ /* 0x000f680000300800 */
[----:B------:R-:W5:Y:S01]  /*68c0*/  LDL.64 R218, [R1+0xc8] ;  /* 0x0000c80001da7983 */ /* 0x000f620000100a00 */
[----:B--2---:R-:W-:-:S03]  /*68d0*/  IMAD.WIDE R172, R3, 0x2, R4 ;  /* 0x0000000203ac7825 */ /* 0x004fc600078e0204 */
[----:B0-----:R-:W2:Y:S04]  /*68e0*/  LDL.64 R228, [R1+0xa8] ;  /* 0x0000a80001e47983 */ /* 0x001ea80000100a00 */
[----:B------:R0:W2:Y:S04]  /*68f0*/  LDG.E.U16 R238, desc[UR14][R172.64] ;  /* 0x0000000eacee7981 */ /* 0x0000a8000c1e1500 */
[----:B------:R-:W2:Y:S01]  /*6900*/  LDL.64 R4, [R1+0xc0] ;  /* 0x0000c00001047983 */ /* 0x000ea20000100a00 */
[----:B---3--:R-:W-:-:S04]  /*6910*/  IMAD.WIDE R196, R3, 0x2, R236 ;  /* 0x0000000203c47825 */ /* 0x008fc800078e02ec */
[C---:B----4-:R-:W-:Y:S01]  /*6920*/  IMAD.WIDE R176, R3.reuse, 0x2, R230 ;  /* 0x0000000203b07825 */ /* 0x050fe200078e02e6 */
[----:B------:R-:W3:Y:S03]  /*6930*/  LDG.E.U16 R242, desc[UR14][R196.64] ;  /* 0x0000000ec4f27981 */ /* 0x000ee6000c1e1500 */
[C---:B0-----:R-:W-:Y:S01]  /*6940*/  IMAD.WIDE R172, R3.reuse, 0x2, R234 ;  /* 0x0000000203ac7825 */ /* 0x041fe200078e02ea */
[----:B------:R0:W4:Y:S04]  /*6950*/  LDG.E.U16 R239, desc[UR14][R176.64] ;  /* 0x0000000eb0ef7981 */ /* 0x000128000c1e1500 */
[----:B------:R0:W4:Y:S01]  /*6960*/  LDG.E.U16 R245, desc[UR14][R172.64] ;  /* 0x0000000eacf57981 */ /* 0x000122000c1e1500 */
[----:B-----5:R-:W-:Y:S01]  /*6970*/  IMAD.WIDE R180, R3, 0x2, R232 ;  /* 0x0000000203b47825 */ /* 0x020fe200078e02e8 */
[----:B------:R-:W-:-:S02]  /*6980*/  ISETP.GT.U32.AND.EX P4, PT, R244, RZ, PT, P4 ;  /* 0x000000fff400720c */ /* 0x000fc40003f84140 */
[----:B-1----:R-:W5:Y:S01]  /*6990*/  LDL.64 R224, [R1+0xa0] ;  /* 0x0000a00001e07983 */ /* 0x002f620000100a00 */
[----:B0-----:R-:W-:-:S03]  /*69a0*/  IMAD.WIDE R176, R3, 0x2, R8 ;  /* 0x0000000203b07825 */ /* 0x001fc600078e0208 */
[----:B------:R0:W4:Y:S01]  /*69b0*/  LDG.E.U16 R244, desc[UR14][R180.64] ;  /* 0x0000000eb4f47981 */ /* 0x000122000c1e1500 */
[----:B------:R-:W-:-:S03]  /*69c0*/  FMNMX R172, R13, R203, !PT ;  /* 0x000000cb0dac7209 */ /* 0x000fc60007800000 */
[----:B------:R-:W3:Y:S01]  /*69d0*/  LDL.64 R8, [R1+0xb0] ;  /* 0x0000b00001087983 */ /* 0x000ee20000100a00 */
[----:B------:R-:W-:-:S03]  /*69e0*/  FMNMX R172, R15, R172, !PT ;  /* 0x000000ac0fac7209 */ /* 0x000fc60007800000 */
[----:B------:R2:W4:Y:S01]  /*69f0*/  LDG.E.U16 R241, desc[UR14][R176.64] ;  /* 0x0000000eb0f17981 */ /* 0x000522000c1e1500 */
[----:B------:R-:W-:Y:S01]  /*6a00*/  FMNMX R196, R16, R172, !PT ;  /* 0x000000ac10c47209 */ /* 0x000fe20007800000 */
[C---:B------:R-:W-:Y:S01]  /*6a10*/  IMAD.WIDE R172, R3.reuse, 0x2, R20 ;  /* 0x0000000203ac7825 */ /* 0x040fe200078e0214 */
[----:B------:R-:W-:Y:S01]  /*6a20*/  ISETP.GT.U32.AND.EX P0, PT, R246, RZ, PT, P0 ;  /* 0x000000fff600720c */ /* 0x000fe20003f04100 */
[----:B------:R-:W5:Y:S04]  /*6a30*/  LDL.64 R20, [R1+0xb8] ;  /* 0x0000b80001147983 */ /* 0x000f680000100a00 */
[----:B------:R1:W4:Y:S04]  /*6a40*/  LDG.E.U16 R243, desc[UR14][R172.64] ;  /* 0x0000000eacf37981 */ /* 0x000328000c1e1500 */
[----:B------:R-:W4:Y:S01]  /*6a50*/  LDL.64 R236, [R1+0x30] ;  /* 0x0000300001ec7983 */ /* 0x000f220000100a00 */
[----:B0-----:R-:W-:-:S04]  /*6a60*/  IMAD.WIDE R180, R3, 0x2, R220 ;  /* 0x0000000203b47825 */ /* 0x001fc800078e02dc */
[C---:B--2---:R-:W-:Y:S01]  /*6a70*/  IMAD.WIDE R176, R3.reuse, 0x2, R4 ;  /* 0x0000000203b07825 */ /* 0x044fe200078e0204 */
[----:B------:R-:W2:Y:S03]  /*6a80*/  LDL.64 R220, [R1+0x98] ;  /* 0x0000980001dc7983 */ /* 0x000ea60000100a00 */
[----:B-1----:R-:W-:Y:S01]  /*6a90*/  IMAD.WIDE R172, R3, 0x2, R218 ;  /* 0x0000000203ac7825 */ /* 0x002fe200078e02da */
[----:B------:R-:W4:Y:S04]  /*6aa0*/  LDL.64 R4, [R1+0x90] ;  /* 0x0000900001047983 */ /* 0x000f280000100a00 */
[----:B------:R5:W4:Y:S04]  /*6ab0*/  LDG.E.U16 R234, desc[UR14][R172.64] ;  /* 0x0000000eacea7981 */ /* 0x000b28000c1e1500 */
[----:B------:R-:W4:Y:S01]  /*6ac0*/  LDL.64 R218, [R1+0x88] ;  /* 0x0000880001da7983 */ /* 0x000f220000100a00 */
[----:B------:R-:W-:-:S03]  /*6ad0*/  FMNMX R196, R18, R196, !PT ;  /* 0x000000c412c47209 */ /* 0x000fc60007800000 */
[----:B------:R-:W4:Y:S04]  /*6ae0*/  LDG.E.U16 R240, desc[UR14][R180.64] ;  /* 0x0000000eb4f07981 */ /* 0x000f28000c1e1500 */
[----:B------:R-:W4:Y:S04]  /*6af0*/  LDG.E.U16 R233, desc[UR14][R176.64] ;  /* 0x0000000eb0e97981 */ /* 0x000f28000c1e1500 */
[----:B------:R-:W4:Y:S01]  /*6b00*/  LDL.64 R246, [R1+0x38] ;  /* 0x0000380001f67983 */ /* 0x000f220000100a00 */
[----:B-----5:R-:W-:-:S03]  /*6b10*/  IMAD.WIDE R172, R3, 0x2, R20 ;  /* 0x0000000203ac7825 */ /* 0x020fc600078e0214 */
[----:B------:R-:W5:Y:S04]  /*6b20*/  LDL.64 R20, [R1+0x80] ;  /* 0x0000800001147983 */ /* 0x000f680000100a00 */
[----:B------:R3:W5:Y:S02]  /*6b30*/  LDG.E.U16 R231, desc[UR14][R172.64] ;  /* 0x0000000eace77981 */ /* 0x000764000c1e1500 */
[C---:B---3--:R-:W-:Y:S02]  /*6b40*/  IMAD.WIDE R172, R3.reuse, 0x2, R8 ;  /* 0x0000000203ac7825 */ /* 0x048fe400078e0208 */
[----:B------:R-:W3:Y:S01]  /*6b50*/  LDL.64 R8, [R1+0x78] ;  /* 0x0000780001087983 */ /* 0x000ee20000100a00 */
[----:B------:R-:W-:Y:S01]  /*6b60*/  FMNMX R196, R22, R196, !PT ;  /* 0x000000c416c47209 */ /* 0x000fe20007800000 */
[----:B------:R-:W-:-:S02]  /*6b70*/  IMAD.WIDE R176, R3, 0x2, R228 ;  /* 0x0000000203b07825 */ /* 0x000fc400078e02e4 */
[----:B------:R0:W3:Y:S01]  /*6b80*/  LDG.E.U16 R230, desc[UR14][R172.64] ;  /* 0x0000000eace67981 */ /* 0x0000e2000c1e1500 */
[----:B------:R-:W-:-:S03]  /*6b90*/  FMNMX R180, R185, R196, !PT ;  /* 0x000000c4b9b47209 */ /* 0x000fc60007800000 */
[----:B------:R2:W3:Y:S01]  /*6ba0*/  LDG.E.U16 R196, desc[UR14][R176.64] ;  /* 0x0000000eb0c47981 */ /* 0x0004e2000c1e1500 */
[----:B------:R-:W-:-:S03]  /*6bb0*/  FMNMX R180, R184, R180, !PT ;  /* 0x000000b4b8b47209 */ /* 0x000fc60007800000 */
[----:B------:R-:W3:Y:S01]  /*6bc0*/  LDL.64 R228, [R1+0x68] ;  /* 0x0000680001e47983 */ /* 0x000ee20000100a00 */
[----:B------:R-:W-:Y:S01]  /*6bd0*/  FMNMX R180, R187, R180, !PT ;  /* 0x000000b4bbb47209 */ /* 0x000fe20007800000 */
[----:B0-----:R-:W-:Y:S02]  /*6be0*/  IMAD.WIDE R172, R3, 0x2, R224 ;  /* 0x0000000203ac7825 */ /* 0x001fe400078e02e0 */
[----:B------:R-:W3:Y:S01]  /*6bf0*/  LDL.64 R224, [R1+0x70] ;  /* 0x0000700001e07983 */ /* 0x000ee20000100a00 */
[----:B------:R-:W-:-:S03]  /*6c00*/  FMNMX R208, R188, R180, !PT ;  /* 0x000000b4bcd07209 */ /* 0x000fc60007800000 */
[----:B------:R0:W3:Y:S01]  /*6c10*/  LDG.E.U16 R197, desc[UR14][R172.64] ;  /* 0x0000000eacc57981 */ /* 0x0000e2000c1e1500 */
[----:B--2---:R-:W-:-:S03]  /*6c20*/  IMAD.WIDE R176, R3, 0x2, R220 ;  /* 0x0000000203b07825 */ /* 0x004fc600078e02dc */
[----:B------:R-:W2:Y:S01]  /*6c30*/  LDL.64 R220, [R1+0x40] ;  /* 0x0000400001dc7983 */ /* 0x000ea20000100a00 */
[----:B----4-:R-:W-:-:S03]  /*6c40*/  IMAD.WIDE R180, R3, 0x2, R4 ;  /* 0x0000000203b47825 */ /* 0x010fc600078e0204 */
[----:B------:R5:W4:Y:S04]  /*6c50*/  LDG.E.U16 R203, desc[UR14][R176.64] ;  /* 0x0000000eb0cb7981 */ /* 0x000b28000c1e1500 */
[----:B------:R-:W2:Y:S04]  /*6c60*/  LDL.64 R4, [R1+0x60] ;  /* 0x0000600001047983 */ /* 0x000ea80000100a00 */
[----:B------:R3:W4:Y:S01]  /*6c70*/  LDG.E.U16 R204, desc[UR14][R180.64] ;  /* 0x0000000eb4cc7981 */ /* 0x000722000c1e1500 */
[----:B0-----:R-:W-:-:S03]  /*6c80*/  IMAD.WIDE R172, R3, 0x2, R218 ;  /* 0x0000000203ac7825 */ /* 0x001fc600078e02da */
[----:B------:R-:W4:Y:S01]  /*6c90*/  LDL.64 R218, [R1+0x48] ;  /* 0x0000480001da7983 */ /* 0x000f220000100a00 */
[----:B------:R-:W-:-:S03]  /*6ca0*/  FMNMX R208, R191, R208, !PT ;  /* 0x000000d0bfd07209 */ /* 0x000fc60007800000 */
[----:B------:R0:W4:Y:S01]  /*6cb0*/  LDG.E.U16 R205, desc[UR14][R172.64] ;  /* 0x0000000eaccd7981 */ /* 0x000122000c1e1500 */
[----:B-----5:R-:W-:-:S03]  /*6cc0*/  IMAD.WIDE R176, R3, 0x2, R20 ;  /* 0x0000000203b07825 */ /* 0x020fc600078e0214 */
[----:B------:R-:W5:Y:S01]  /*6cd0*/  LDL.64 R20, [R1+0x58] ;  /* 0x0000580001147983 */ /* 0x000f620000100a00 */
[----:B---3--:R-:W-:Y:S01]  /*6ce0*/  IMAD.WIDE R180, R3, 0x2, R8 ;  /* 0x0000000203b47825 */ /* 0x008fe200078e0208 */
[----:B------:R-:W-:Y:S02]  /*6cf0*/  FMNMX R208, R193, R208, !PT ;  /* 0x000000d0c1d07209 */ /* 0x000fe40007800000 */
[----:B------:R-:W3:Y:S04]  /*6d00*/  LDL.64 R8, [R1+0x50] ;  /* 0x0000500001087983 */ /* 0x000ee80000100a00 */
[----:B------:R-:W1:Y:S04]  /*6d10*/  SHFL.BFLY PT, R209, R208, 0x2, 0x1f ;  /* 0x0c401f00d0d17f89 */ /* 0x000e6800000e0000 */
[----:B------:R0:W4:Y:S04]  /*6d20*/  LDG.E.U16 R206, desc[UR14][R176.64] ;  /* 0x0000000eb0ce7981 */ /* 0x000128000c1e1500 */
[----:B------:R2:W4:Y:S01]  /*6d30*/  LDG.E.U16 R207, desc[UR14][R180.64] ;  /* 0x0000000eb4cf7981 */ /* 0x000522000c1e1500 */
[----:B0-----:R-:W-:-:S03]  /*6d40*/  IMAD.WIDE R172, R3, 0x2, R224 ;  /* 0x0000000203ac7825 */ /* 0x001fc600078e02e0 */
[----:B------:R-:W4:Y:S01]  /*6d50*/  LDL.LU R225, [R1+0x23c] ;  /* 0x00023c0001e17983 */ /* 0x000f220000300800 */
[----:B------:R-:W-:-:S03]  /*6d60*/  IMAD.WIDE R176, R3, 0x2, R228 ;  /* 0x0000000203b07825 */ /* 0x000fc600078e02e4 */
[----:B------:R-:W4:Y:S04]  /*6d70*/  LDL.LU R229, [R1+0x238] ;  /* 0x0002380001e57983 */ /* 0x000f280000300800 */
[----:B------:R-:W4:Y:S01]  /*6d80*/  LDG.E.U16 R212, desc[UR14][R176.64] ;  /* 0x0000000eb0d47981 */ /* 0x000f22000c1e1500 */
[----:B-1----:R-:W-:-:S03]  /*6d90*/  FMNMX R208, R208, R209, !PT ;  /* 0x000000d1d0d07209 */ /* 0x002fc60007800000 */
[----:B------:R5:W4:Y:S01]  /*6da0*/  LDG.E.U16 R209, desc[UR14][R172.64] ;  /* 0x0000000eacd17981 */ /* 0x000b22000c1e1500 */
[----:B--2---:R-:W-:-:S03]  /*6db0*/  IMAD.WIDE R180, R3, 0x2, R4 ;  /* 0x0000000203b47825 */ /* 0x004fc600078e0204 */
[----:B------:R-:W2:Y:S04]  /*6dc0*/  LDL.LU.64 R4, [R1+0x230] ;  /* 0x0002300001047983 */ /* 0x000ea80000300a00 */
[----:B------:R-:W2:Y:S01]  /*6dd0*/  LDG.E.U16 R214, desc[UR14][R180.64] ;  /* 0x0000000eb4d67981 */ /* 0x000ea2000c1e1500 */
[----:B-----5:R-:W-:-:S03]  /*6de0*/  IMAD.WIDE R172, R3, 0x2, R20 ;  /* 0x0000000203ac7825 */ /* 0x020fc600078e0214 */
[----:B------:R-:W5:Y:S04]  /*6df0*/  LDL.LU.64 R20, [R1+0x228] ;  /* 0x0002280001147983 */ /* 0x000f680000300a00 */
[----:B------:R0:W2:Y:S01]  /*6e00*/  LDG.E.U16 R216, desc[UR14][R172.64] ;  /* 0x0000000eacd87981 */ /* 0x0000a2000c1e1500 */
[----:B---3--:R-:W-:-:S03]  /*6e10*/  IMAD.WIDE R176, R3, 0x2, R8 ;  /* 0x0000000203b07825 */ /* 0x008fc600078e0208 */
[----:B------:R-:W3:Y:S01]  /*6e20*/  LDL.LU.64 R8, [R1+0x220] ;  /* 0x0002200001087983 */ /* 0x000ee20000300a00 */
[----:B0-----:R-:W-:-:S03]  /*6e30*/  IMAD.WIDE R172, R3, 0x2, R220 ;  /* 0x0000000203ac7825 */ /* 0x001fc600078e02dc */
[----:B------:R-:W5:Y:S01]  /*6e40*/  LDL.LU.64 R220, [R1+0x218] ;  /* 0x0002180001dc7983 */ /* 0x000f620000300a00 */
[----:B----4-:R-:W-:-:S03]  /*6e50*/  IMAD.WIDE R180, R3, 0x2, R218 ;  /* 0x0000000203b47825 */ /* 0x010fc600078e02da */
[----:B------:R0:W4:Y:S04]  /*6e60*/  LDG.E.U16 R218, desc[UR14][R176.64] ;  /* 0x0000000eb0da7981 */ /* 0x000128000c1e1500 */
[----:B------:R1:W4:Y:S04]  /*6e70*/  LDG.E.U16 R219, desc[UR14][R180.64] ;  /* 0x0000000eb4db7981 */ /* 0x000328000c1e1500 */
[----:B------:R-:W1:Y:S01]  /*6e80*/  SHFL.BFLY PT, R210, R208, 0x1, 0x1f ;  /* 0x0c201f00d0d27f89 */ /* 0x000e6200000e0000 */
[----:B0-----:R-:W-:-:S03]  /*6e90*/  IMAD.WIDE R176, R3, 0x2, R246 ;  /* 0x0000000203b07825 */ /* 0x001fc600078e02f6 */
[----:B------:R-:W2:Y:S01]  /*6ea0*/  LDL.64 R246, [R1+0x28] ;  /* 0x0000280001f67983 */ /* 0x000ea20000100a00 */
[----:B-1----:R-:W-:-:S03]  /*6eb0*/  IMAD.WIDE R180, R3, 0x2, R236 ;  /* 0x0000000203b47825 */ /* 0x002fc600078e02ec */
[----:B------:R-:W4:Y:S04]  /*6ec0*/  LDL.64 R236, [R1+0x20] ;  /* 0x0000200001ec7983 */ /* 0x000f280000100a00 */
[----:B------:R0:W4:Y:S04]  /*6ed0*/  LDG.E.U16 R224, desc[UR14][R172.64] ;  /* 0x0000000eace07981 */ /* 0x000128000c1e1500 */
[----:B------:R1:W4:Y:S04]  /*6ee0*/  LDG.E.U16 R226, desc[UR14][R176.64] ;  /* 0x0000000eb0e27981 */ /* 0x000328000c1e1500 */
[----:B------:R1:W4:Y:S01]  /*6ef0*/  LDG.E.U16 R180, desc[UR14][R180.64] ;  /* 0x0000000eb4b47981 */ /* 0x000322000c1e1500 */
[----:B0-----:R-:W-:-:S02]  /*6f00*/  FMNMX R173, R229, R225, !PT ;  /* 0x000000e1e5ad7209 */ /* 0x001fc40007800000 */
[----:B------:R-:W-:Y:S02]  /*6f10*/  FMNMX R172, R208, R210, !PT ;  /* 0x000000d2d0ac7209 */ /* 0x000fe40007800000 */
[----:B---3--:R-:W-:Y:S02]  /*6f20*/  FMNMX R173, R8, R173, !PT ;  /* 0x000000ad08ad7209 */ /* 0x008fe40007800000 */
[----:B-----5:R-:W-:Y:S02]  /*6f30*/  FMNMX R172, R172, R221, !PT ;  /* 0x000000ddacac7209 */ /* 0x020fe40007800000 */
[----:B------:R-:W-:-:S03]  /*6f40*/  FMNMX R173, R9, R173, !PT ;  /* 0x000000ad09ad7209 */ /* 0x000fc60007800000 */
[----:B------:R-:W-:Y:S01]  /*6f50*/  FADD R10, R10, -R172 ;  /* 0x800000ac0a0a7221 */ /* 0x000fe20000000000 */
[----:B-1----:R-:W-:-:S03]  /*6f60*/  FMNMX R176, R12, R173, !PT ;  /* 0x000000ad0cb07209 */ /* 0x002fc60007800000 */
[----:B------:R-:W-:Y:S01]  /*6f70*/  FMUL R173, R10, 1.4426950216293334961 ;  /* 0x3fb8aa3b0aad7820 */ /* 0x000fe20000400000 */
[----:B------:R-:W-:-:S04]  /*6f80*/  FMNMX R10, R14, R176, !PT ;  /* 0x000000b00e0a7209 */ /* 0x000fc80007800000 */
[----:B------:R-:W-:-:S04]  /*6f90*/  FMNMX R10, R19, R10, !PT ;  /* 0x0000000a130a7209 */ /* 0x000fc80007800000 */
[----:B------:R-:W-:-:S04]  /*6fa0*/  FMNMX R10, R17, R10, !PT ;  /* 0x0000000a110a7209 */ /* 0x000fc80007800000 */
[----:B------:R-:W-:-:S04]  /*6fb0*/  FMNMX R10, R21, R10, !PT ;  /* 0x0000000a150a7209 */ /* 0x000fc80007800000 */
[----:B------:R-:W-:-:S04]  /*6fc0*/  FMNMX R10, R20, R10, !PT ;  /* 0x0000000a140a7209 */ /* 0x000fc80007800000 */
[----:B------:R-:W-:-:S04]  /*6fd0*/  FMNMX R10, R23, R10, !PT ;  /* 0x0000000a170a7209 */ /* 0x000fc80007800000 */
[----:B------:R-:W-:-:S04]  /*6fe0*/  FMNMX R10, R186, R10, !PT ;  /* 0x0000000aba0a7209 */ /* 0x000fc80007800000 */
[----:B------:R-:W-:Y:S01]  /*6ff0*/  FMNMX R10, R190, R10, !PT ;  /* 0x0000000abe0a7209 */ /* 0x000fe20007800000 */
[--C-:B------:R-:W-:Y:S01]  /*7000*/  FADD R181, R13, -R172.reuse ;  /* 0x800000ac0db57221 */ /* 0x100fe20000000000 */
[--C-:B------:R-:W-:Y:S02]  /*7010*/  FADD R11, R11, -R172.reuse ;  /* 0x800000ac0b0b7221 */ /* 0x100fe40000000000 */
[----:B------:R-:W-:Y:S02]  /*7020*/  FMNMX R10, R189, R10, !PT ;  /* 0x0000000abd0a7209 */ /* 0x000fe40007800000 */
[----:B------:R-:W-:Y:S02]  /*7030*/  FMUL R11, R11, 1.4426950216293334961 ;  /* 0x3fb8aa3b0b0b7820 */ /* 0x000fe40000400000 */
[----:B------:R-:W-:Y:S01]  /*7040*/  FMNMX R222, R192, R10, !PT ;  /* 0x0000000ac0de7209 */ /* 0x000fe20007800000 */
[----:B------:R-:W-:Y:S01]  /*7050*/  FMUL R10, R181, 1.4426950216293334961 ;  /* 0x3fb8aa3bb50a7820 */ /* 0x000fe20000400000 */
[--C-:B------:R-:W-:Y:S01]  /*7060*/  FADD R181, R15, -R172.reuse ;  /* 0x800000ac0fb57221 */ /* 0x100fe20000000000 */
[----:B------:R-:W-:Y:S03]  /*7070*/  MUFU.EX2 R13, R11 ;  /* 0x0000000b000d7308 */ /* 0x000fe60000000800 */
[----:B------:R-:W-:Y:S01]  /*7080*/  FMUL R181, R181, 1.4426950216293334961 ;  /* 0x3fb8aa3bb5b57820 */ /* 0x000fe20000400000 */
[----:B------:R-:W-:-:S04]  /*7090*/  FADD R208, R16, -R172 ;  /* 0x800000ac10d07221 */ /* 0x000fc80000000000 */
[----:B------:R2:W-:Y:S02]  /*70a0*/  MUFU.EX2 R15, R10 ;  /* 0x0000000a000f7308 */ /* 0x0005e40000000800 */
[C---:B--2---:R-:W-:Y:S02]  /*70b0*/  IMAD.WIDE R10, R3.reuse, 0x2, R246 ;  /* 0x00000002030a7825 */ /* 0x044fe400078e02f6 */
[----:B------:R-:W2:Y:S04]  /*70c0*/  LDL.64 R246, [R1+0x18] ;  /* 0x0000180001f67983 */ /* 0x000ea80000100a00 */
[----:B------:R0:W-:Y:S02]  /*70d0*/  MUFU.EX2 R16, R181 ;  /* 0x000000b500107308 */ /* 0x0001e40000000800 */
[----:B0-----:R4:W3:Y:S02]  /*70e0*/  LDG.E.U16 R181, desc[UR14][R10.64] ;  /* 0x0000000e0ab57981 */ /* 0x0018e4000c1e1500 */
[----:B----4-:R-:W-:-:S02]  /*70f0*/  IMAD.WIDE R10, R3, 0x2, R236 ;  /* 0x00000002030a7825 */ /* 0x010fc400078e02ec */
[----:B------:R-:W4:Y:S01]  /*7100*/  LDL.64 R236, [R1+0x10] ;  /* 0x0000100001ec7983 */ /* 0x000f220000100a00 */
[----:B------:R-:W-:Y:S01]  /*7110*/  FMNMX R222, R194, R222, !PT ;  /* 0x000000dec2de7209 */ /* 0x000fe20007800000 */
[--C-:B------:R-:W-:Y:S01]  /*7120*/  FADD R211, R18, -R172.reuse ;  /* 0x800000ac12d37221 */ /* 0x100fe20000000000 */
[----:B------:R-:W-:Y:S01]  /*7130*/  FMUL R208, R208, 1.4426950216293334961 ;  /* 0x3fb8aa3bd0d07820 */ /* 0x000fe20000400000 */
[----:B------:R2:W5:Y:S04]  /*7140*/  LDG.E.U16 R232, desc[UR14][R10.64] ;  /* 0x0000000e0ae87981 */ /* 0x000568000c1e1500 */
[----:B------:R-:W0:Y:S01]  /*7150*/  SHFL.BFLY PT, R210, R222, 0x2, 0x1f ;  /* 0x0c401f00ded27f89 */ /* 0x000e2200000e0000 */
[----:B------:R-:W-:Y:S01]  /*7160*/  FMUL R211, R211, 1.4426950216293334961 ;  /* 0x3fb8aa3bd3d37820 */ /* 0x000fe20000400000 */
[----:B------:R1:W-:Y:S01]  /*7170*/  MUFU.EX2 R18, R208 ;  /* 0x000000d000127308 */ /* 0x0003e20000000800 */
[--C-:B------:R-:W-:Y:S01]  /*7180*/  FADD R185, R185, -R172.reuse ;  /* 0x800000acb9b97221 */ /* 0x100fe20000000000 */
[--C-:B------:R-:W-:Y:S01]  /*7190*/  FADD R223, R223, -R172.reuse ;  /* 0x800000acdfdf7221 */ /* 0x100fe20000000000 */
[--C-:B------:R-:W-:Y:S01]  /*71a0*/  FADD R215, R188, -R172.reuse ;  /* 0x800000acbcd77221 */ /* 0x100fe20000000000 */
[--C-:B------:R-:W-:Y:S01]  /*71b0*/  FADD R177, R7, -R172.reuse ;  /* 0x800000ac07b17221 */ /* 0x100fe20000000000 */
[----:B------:R-:W-:Y:S01]  /*71c0*/  FMUL R185, R185, 1.4426950216293334961 ;  /* 0x3fb8aa3bb9b97820 */ /* 0x000fe20000400000 */
[--C-:B------:R-:W-:Y:S01]  /*71d0*/  FADD R187, R187, -R172.reuse ;  /* 0x800000acbbbb7221 */ /* 0x100fe20000000000 */
[--C-:B------:R-:W-:Y:S01]  /*71e0*/  FADD R191, R191, -R172.reuse ;  /* 0x800000acbfbf7221 */ /* 0x100fe20000000000 */
[----:B------:R-:W-:Y:S01]  /*71f0*/  FMUL R171, R171, UR13 ;  /* 0x0000000dabab7c20 */ /* 0x000fe20008400000 */
[----:B-1----:R-:W-:Y:S01]  /*7200*/  FADD R208, R22, -R172 ;  /* 0x800000ac16d07221 */ /* 0x002fe20000000000 */
[----:B------:R-:W-:Y:S01]  /*7210*/  FMUL R178, R178, UR13 ;  /* 0x0000000db2b27c20 */ /* 0x000fe20008400000 */
[----:B------:R1:W-:Y:S01]  /*7220*/  MUFU.EX2 R22, R211 ;  /* 0x000000d300167308 */ /* 0x0003e20000000800 */
[----:B------:R-:W-:Y:S01]  /*7230*/  ISETP.GT.U32.AND.EX P3, PT, R249, RZ, PT, P3 ;  /* 0x000000fff900720c */ /* 0x000fe20003f64130 */
[----:B------:R-:W-:Y:S01]  /*7240*/  FMUL R179, R179, UR13 ;  /* 0x0000000db3b37c20 */ /* 0x000fe20008400000 */
[----:B------:R-:W-:-:S02]  /*7250*/  ISETP.GT.U32.AND.EX P2, PT, R250, RZ, PT, P2 ;  /* 0x000000fffa00720c */ /* 0x000fc40003f44120 */
[----:B------:R-:W-:Y:S01]  /*7260*/  ISETP.GT.U32.AND.EX P1, PT, R251, RZ, PT, P1 ;  /* 0x000000fffb00720c */ /* 0x000fe20003f24110 */
[----:B------:R-:W-:Y:S01]  /*7270*/  FMUL R183, R183, UR13 ;  /* 0x0000000db7b77c20 */ /* 0x000fe20008400000 */
[----:B------:R-:W-:Y:S01]  /*7280*/  ISETP.GT.U32.AND.EX P6, PT, R252, RZ, PT, P6 ;  /* 0x000000fffc00720c */ /* 0x000fe20003fc4160 */
[--C-:B------:R-:W-:Y:S01]  /*7290*/  FADD R227, R227, -R172.reuse ;  /* 0x800000ace3e37221 */ /* 0x100fe20000000000 */
[--C-:B-1----:R-:W-:Y:S01]  /*72a0*/  FADD R211, R184, -R172.reuse ;  /* 0x800000acb8d37221 */ /* 0x102fe20000000000 */
[----:B------:R-:W-:Y:S01]  /*72b0*/  FADD R193, R193, -R172 ;  /* 0x800000acc1c17221 */ /* 0x000fe20000000000 */
[----:B0-----:R-:W-:Y:S01]  /*72c0*/  FMNMX R222, R222, R210, !PT ;  /* 0x000000d2dede7209 */ /* 0x001fe20007800000 */
[----:B------:R-:W-:Y:S01]  /*72d0*/  MUFU.EX2 R173, R173 ;  /* 0x000000ad00ad7308 */ /* 0x000fe20000000800 */
[----:B------:R-:W5:Y:S07]  /*72e0*/  LDL.LU R248, [R1+0x4] ;  /* 0x0000040001f87983 */ /* 0x000f6e0000300800 */
[----:B------:R-:W-:Y:S01]  /*72f0*/  MUFU.EX2 R210, R185 ;  /* 0x000000b900d27308 */ /* 0x000fe20000000800 */
[----:B------:R-:W-:Y:S01]  /*7300*/  FMUL R223, R223, 1.4426950216293334961 ;  /* 0x3fb8aa3bdfdf7820 */ /* 0x000fe20000400000 */
[----:B------:R-:W-:-:S04]  /*7310*/  FMNMX R188, R152, R153, !PT ;  /* 0x0000009998bc7209 */ /* 0x000fc80007800000 */
[----:B------:R-:W-:Y:S02]  /*7320*/  FMNMX R188, R155, R188, !PT ;  /* 0x000000bc9bbc7209 */ /* 0x000fe40007800000 */
[----:B------:R0:W-:Y:S02]  /*7330*/  MUFU.EX2 R7, R223 ;  /* 0x000000df00077308 */ /* 0x0001e40000000800 */
[----:B------:R-:W-:Y:S01]  /*7340*/  FMNMX R188, R157, R188, !PT ;  /* 0x000000bc9dbc7209 */ /* 0x000fe20007800000 */
[----:B0-----:R-:W0:Y:S03]  /*7350*/  SHFL.BFLY PT, R223, R222, 0x1, 0x1f ;  /* 0x0c201f00dedf7f89 */ /* 0x001e2600000e0000 */
[----:B------:R-:W-:-:S04]  /*7360*/  FMNMX R188, R159, R188, !PT ;  /* 0x000000bc9fbc7209 */ /* 0x000fc80007800000 */
[----:B------:R-:W-:-:S04]  /*7370*/  FMNMX R188, R162, R188, !PT ;  /* 0x000000bca2bc7209 */ /* 0x000fc80007800000 */
[----:B------:R-:W-:Y:S01]  /*7380*/  FMNMX R188, R163, R188, !PT ;  /* 0x000000bca3bc7209 */ /* 0x000fe20007800000 */
[----:B------:R-:W-:-:S03]  /*7390*/  FMUL R187, R187, 1.4426950216293334961 ;  /* 0x3fb8aa3bbbbb7820 */ /* 0x000fc60000400000 */
[----:B------:R-:W-:Y:S01]  /*73a0*/  FMNMX R188, R165, R188, !PT ;  /* 0x000000bca5bc7209 */ /* 0x000fe20007800000 */
[----:B------:R1:W-:Y:S03]  /*73b0*/  MUFU.EX2 R213, R187 ;  /* 0x000000bb00d57308 */ /* 0x0003e60000000800 */
[----:B------:R-:W-:Y:S01]  /*73c0*/  FMNMX R188, R169, R188, !PT ;  /* 0x000000bca9bc7209 */ /* 0x000fe20007800000 */
[----:B-1----:R-:W-:-:S03]  /*73d0*/  FADD R187, -R172, R221 ;  /* 0x000000ddacbb7221 */ /* 0x002fc60000000100 */
[----:B------:R-:W-:Y:S01]  /*73e0*/  FMNMX R188, R168, R188, !PT ;  /* 0x000000bca8bc7209 */ /* 0x000fe20007800000 */
[----:B------:R-:W-:-:S03]  /*73f0*/  FMUL R187, R187, 1.4426950216293334961 ;  /* 0x3fb8aa3bbbbb7820 */ /* 0x000fc60000400000 */
[----:B------:R-:W-:Y:S01]  /*7400*/  FMNMX R188, R195, R188, !PT ;  /* 0x000000bcc3bc7209 */ /* 0x000fe20007800000 */
[----:B------:R-:W1:Y:S03]  /*7410*/  MUFU.EX2 R221, R187 ;  /* 0x000000bb00dd7308 */ /* 0x000e660000000800 */
[----:B------:R-:W-:-:S04]  /*7420*/  FMNMX R188, R198, R188, !PT ;  /* 0x000000bcc6bc7209 */ /* 0x000fc80007800000 */
[----:B------:R-:W-:-:S04]  /*7430*/  FMNMX R188, R199, R188, !PT ;  /* 0x000000bcc7bc7209 */ /* 0x000fc80007800000 */
[----:B------:R-:W-:Y:S01]  /*7440*/  FMNMX R188, R200, R188, !PT ;  /* 0x000000bcc8bc7209 */ /* 0x000fe20007800000 */
[----:B--2---:R-:W-:-:S04]  /*7450*/  IMAD.WIDE R10, R3, 0x2, R246 ;  /* 0x00000002030a7825 */ /* 0x004fc800078e02f6 */
[----:B------:R-:W-:Y:S01]  /*7460*/  FMUL R176, R227, 1.4426950216293334961 ;  /* 0x3fb8aa3be3b07820 */ /* 0x000fe20000400000 */
[----:B------:R-:W-:Y:S01]  /*7470*/  FMUL R177, R177, 1.4426950216293334961 ;  /* 0x3fb8aa3bb1b17820 */ /* 0x000fe20000400000 */
[----:B------:R-:W-:Y:S01]  /*7480*/  FMUL R208, R208, 1.4426950216293334961 ;  /* 0x3fb8aa3bd0d07820 */ /* 0x000fe20000400000 */
[----:B------:R-:W-:Y:S01]  /*7490*/  FMUL R211, R211, 1.4426950216293334961 ;  /* 0x3fb8aa3bd3d37820 */ /* 0x000fe20000400000 */
[----:B------:R4:W2:Y:S01]  /*74a0*/  LDG.E.U16 R184, desc[UR14][R10.64] ;  /* 0x0000000e0ab87981 */ /* 0x0008a2000c1e1500 */
[----:B------:R-:W-:Y:S01]  /*74b0*/  FMUL R215, R215, 1.4426950216293334961 ;  /* 0x3fb8aa3bd7d77820 */ /* 0x000fe20000400000 */
[----:B------:R-:W-:Y:S01]  /*74c0*/  FMUL R193, R193, 1.4426950216293334961 ;  /* 0x3fb8aa3bc1c17820 */ /* 0x000fe20000400000 */
[-C--:B-1----:R-:W-:Y:S01]  /*74d0*/  FMUL R88, R88, R221.reuse ;  /* 0x000000dd58587220 */ /* 0x082fe20000400000 */
[-C--:B------:R-:W-:Y:S01]  /*74e0*/  FMUL R89, R89, R221.reuse ;  /* 0x000000dd59597220 */ /* 0x080fe20000400000 */
        /* <DEDUP_REMOVED lines=11> */
[----:B------:R-:W-:Y:S01]  /*75a0*/  FMUL R113, R113, R221 ;  /* 0x000000dd71717220 */ /* 0x000fe20000400000 */
[----:B----4-:R-:W-:-:S04]  /*75b0*/  IMAD.WIDE R10, R3, 0x2, R236 ;  /* 0x00000002030a7825 */ /* 0x010fc800078e02ec */
[-C--:B------:R-:W-:Y:S01]  /*75c0*/  FMUL R116, R116, R221.reuse ;  /* 0x000000dd74747220 */ /* 0x080fe20000400000 */
[-C--:B------:R-:W-:Y:S01]  /*75d0*/  FMUL R117, R117, R221.reuse ;  /* 0x000000dd75757220 */ /* 0x080fe20000400000 */
[-C--:B------:R-:W-:Y:S01]  /*75e0*/  FMUL R120, R120, R221.reuse ;  /* 0x000000dd78787220 */ /* 0x080fe20000400000 */
[----:B------:R-:W-:Y:S01]  /*75f0*/  FMUL R121, R121, R221 ;  /* 0x000000dd79797220 */ /* 0x000fe20000400000 */
[----:B------:R0:W4:Y:S01]  /*7600*/  LDG.E.U16 R185, desc[UR14][R10.64] ;  /* 0x0000000e0ab97981 */ /* 0x000122000c1e1500 */
[----:B------:R-:W-:Y:S01]  /*7610*/  BAR.SYNC.DEFER_BLOCKING 0x0 ;  /* 0x0000000000007b1d */ /* 0x000fe20000010000 */
[----:B0-----:R-:W-:Y:S01]  /*7620*/  FMNMX R11, R222, R223, !PT ;  /* 0x000000dfde0b7209 */ /* 0x001fe20007800000 */
[-C--:B------:R-:W-:Y:S01]  /*7630*/  FMUL R124, R124, R221.reuse ;  /* 0x000000dd7c7c7220 */ /* 0x080fe20000400000 */
[-C--:B------:R-:W-:Y:S01]  /*7640*/  FMUL R125, R125, R221.reuse ;  /* 0x000000dd7d7d7220 */ /* 0x080fe20000400000 */
[-C--:B------:R-:W-:Y:S01]  /*7650*/  FMUL R128, R128, R221.reuse ;  /* 0x000000dd80807220 */ /* 0x080fe20000400000 */
[----:B------:R-:W-:Y:S01]  /*7660*/  FMNMX R11, R11, R220, !PT ;  /* 0x000000dc0b0b7209 */ /* 0x000fe20007800000 */
[----:B------:R-:W-:Y:S01]  /*7670*/  FMUL R10, R191, 1.4426950216293334961 ;  /* 0x3fb8aa3bbf0a7820 */ /* 0x000fe20000400000 */
[-C--:B------:R-:W-:Y:S01]  /*7680*/  FMUL R129, R129, R221.reuse ;  /* 0x000000dd81817220 */ /* 0x080fe20000400000 */
[-C--:B------:R-:W-:Y:S01]  /*7690*/  FMUL R132, R132, R221.reuse ;  /* 0x000000dd84847220 */ /* 0x080fe20000400000 */
[-C--:B------:R-:W-:Y:S01]  /*76a0*/  FMUL R133, R133, R221.reuse ;  /* 0x000000dd85857220 */ /* 0x080fe20000400000 */
[--C-:B------:R-:W-:Y:S01]  /*76b0*/  FADD R187, R8, -R11.reuse ;  /* 0x8000000b08bb7221 */ /* 0x100fe20000000000 */
[--C-:B------:R-:W-:Y:S01]  /*76c0*/  FADD R191, R9, -R11.reuse ;  /* 0x8000000b09bf7221 */ /* 0x100fe20000000000 */
[-C--:B------:R-:W-:Y:S01]  /*76d0*/  FMUL R136, R136, R221.reuse ;  /* 0x000000dd88887220 */ /* 0x080fe20000400000 */
[-C--:B------:R-:W-:Y:S01]  /*76e0*/  FMUL R137, R137, R221.reuse ;  /* 0x000000dd89897220 */ /* 0x080fe20000400000 */
[----:B------:R-:W-:Y:S01]  /*76f0*/  FMUL R187, R187, 1.4426950216293334961 ;  /* 0x3fb8aa3bbbbb7820 */ /* 0x000fe20000400000 */
[----:B------:R-:W-:Y:S01]  /*7700*/  FMUL R191, R191, 1.4426950216293334961 ;  /* 0x3fb8aa3bbfbf7820 */ /* 0x000fe20000400000 */
[-C--:B------:R-:W-:Y:S01]  /*7710*/  FMUL R140, R140, R221.reuse ;  /* 0x000000dd8c8c7220 */ /* 0x080fe20000400000 */
[-C--:B------:R-:W-:Y:S01]  /*7720*/  FMUL R141, R141, R221.reuse ;  /* 0x000000dd8d8d7220 */ /* 0x080fe20000400000 */
[----:B------:R0:W-:Y:S01]  /*7730*/  MUFU.EX2 R9, R187 ;  /* 0x000000bb00097308 */ /* 0x0001e20000000800 */
[-C--:B------:R-:W-:Y:S01]  /*7740*/  FMUL R144, R144, R221.reuse ;  /* 0x000000dd90907220 */ /* 0x080fe20000400000 */
[-C--:B------:R-:W-:Y:S01]  /*7750*/  FMUL R145, R145, R221.reuse ;  /* 0x000000dd91917220 */ /* 0x080fe20000400000 */
[-C--:B------:R-:W-:Y:S01]  /*7760*/  FMUL R148, R148, R221.reuse ;  /* 0x000000dd94947220 */ /* 0x080fe20000400000 */
[----:B------:R-:W-:Y:S01]  /*7770*/  FMUL R149, R149, R221 ;  /* 0x000000dd95957220 */ /* 0x000fe20000400000 */
[----:B------:R-:W4:Y:S01]  /*7780*/  LDL.LU R247, [R1] ;  /* 0x0000000001f77983 */ /* 0x000f220000300800 */
[--C-:B0-----:R-:W-:Y:S01]  /*7790*/  FADD R187, R12, -R11.reuse ;  /* 0x8000000b0cbb7221 */ /* 0x101fe20000000000 */
[--C-:B------:R-:W-:Y:S01]  /*77a0*/  FADD R225, R225, -R11.reuse ;  /* 0x8000000be1e17221 */ /* 0x100fe20000000000 */
[----:B------:R0:W-:Y:S01]  /*77b0*/  MUFU.EX2 R12, R191 ;  /* 0x000000bf000c7308 */ /* 0x0001e20000000800 */
[--C-:B------:R-:W-:Y:S01]  /*77c0*/  FADD R229, R229, -R11.reuse ;  /* 0x8000000be5e57221 */ /* 0x100fe20000000000 */
[----:B------:R-:W-:Y:S04]  /*77d0*/  STS.U16 [R2+UR7+0x10000], R238 ;  /* 0x010000ee02007988 */ /* 0x000fe80008000407 */
[----:B------:R-:W-:Y:S01]  /*77e0*/  STS.U16 [R2+UR7+0x10800], R242 ;  /* 0x010800f202007988 */ /* 0x000fe20008000407 */
[----:B0-----:R-:W-:Y:S01]  /*77f0*/  FMUL R191, R187, 1.4426950216293334961 ;  /* 0x3fb8aa3bbbbf7820 */ /* 0x001fe20000400000 */
[----:B------:R-:W-:Y:S01]  /*7800*/  FMNMX R187, R201, R188, !PT ;  /* 0x000000bcc9bb7209 */ /* 0x000fe20007800000 */
[--C-:B------:R-:W-:Y:S01]  /*7810*/  FADD R188, R14, -R11.reuse ;  /* 0x8000000b0ebc7221 */ /* 0x100fe20000000000 */
[----:B------:R-:W-:Y:S02]  /*7820*/  STS.U16 [R2+UR7+0x10400], R239 ;  /* 0x010400ef02007988 */ /* 0x000fe40008000407 */
[----:B------:R-:W-:Y:S01]  /*7830*/  FMNMX R187, R202, R187, !PT ;  /* 0x000000bbcabb7209 */ /* 0x000fe20007800000 */
[----:B------:R-:W-:Y:S01]  /*7840*/  FMUL R188, R188, 1.4426950216293334961 ;  /* 0x3fb8aa3bbcbc7820 */ /* 0x000fe20000400000 */
[----:B------:R0:W-:Y:S01]  /*7850*/  MUFU.EX2 R14, R191 ;  /* 0x000000bf000e7308 */ /* 0x0001e20000000800 */
[----:B------:R-:W-:Y:S04]  /*7860*/  STS.U16 [R2+UR7+0x10c00], R241 ;  /* 0x010c00f102007988 */ /* 0x000fe80008000407 */
[----:B------:R-:W-:Y:S01]  /*7870*/  STS.U16 [R2+UR7+0x11000], R234 ;  /* 0x011000ea02007988 */ /* 0x000fe20008000407 */
[----:B0-----:R-:W-:-:S03]  /*7880*/  FADD R191, R19, -R11 ;  /* 0x8000000b13bf7221 */ /* 0x001fc60000000000 */
[----:B------:R-:W-:Y:S01]  /*7890*/  STS.U16 [R2+UR7+0x11400], R231 ;  /* 0x011400e702007988 */ /* 0x000fe20008000407 */
[----:B------:R0:W-:Y:S03]  /*78a0*/  MUFU.EX2 R19, R188 ;  /* 0x000000bc00137308 */ /* 0x0001e60000000800 */
[----:B------:R-:W-:Y:S04]  /*78b0*/  STS.U16 [R2+UR7+0x11800], R196 ;  /* 0x011800c402007988 */ /* 0x000fe80008000407 */
[----:B------:R-:W-:Y:S04]  /*78c0*/  STS.U16 [R2+UR7+0x11c00], R203 ;  /* 0x011c00cb02007988 */ /* 0x000fe80008000407 */
[----:B0-----:R-:W0:Y:S01]  /*78d0*/  SHFL.BFLY PT, R188, R187, 0x2, 0x1f ;  /* 0x0c401f00bbbc7f89 */ /* 0x001e2200000e0000 */
[----:B------:R-:W-:-:S03]  /*78e0*/  FMUL R225, R225, 1.4426950216293334961 ;  /* 0x3fb8aa3be1e17820 */ /* 0x000fc60000400000 */
[----:B------:R-:W-:Y:S01]  /*78f0*/  STS.U16 [R2+UR7+0x12000], R205 ;  /* 0x012000cd02007988 */ /* 0x000fe20008000407 */
[----:B------:R1:W-:Y:S03]  /*7900*/  MUFU.EX2 R8, R225 ;  /* 0x000000e100087308 */ /* 0x0003e60000000800 */
[----:B------:R-:W-:Y:S04]  /*7910*/  STS.U16 [R2+UR7+0x12400], R207 ;  /* 0x012400cf02007988 */ /* 0x000fe80008000407 */
[----:B------:R-:W-:Y:S01]  /*7920*/  STS.U16 [R2+UR7+0x12800], R212 ;  /* 0x012800d402007988 */ /* 0x000fe20008000407 */
[----:B-1----:R-:W-:-:S03]  /*7930*/  FADD R225, R186, -R11 ;  /* 0x8000000bbae17221 */ /* 0x002fc60000000000 */
[----:B------:R-:W-:Y:S04]  /*7940*/  STS.U16 [R2+UR7+0x12c00], R216 ;  /* 0x012c00d802007988 */ /* 0x000fe80008000407 */
[----:B------:R-:W-:Y:S01]  /*7950*/  STS.U16 [R2+UR7+0x13000], R219 ;  /* 0x013000db02007988 */ /* 0x000fe20008000407 */
[----:B0-----:R-:W-:-:S03]  /*7960*/  FMNMX R188, R187, R188, !PT ;  /* 0x000000bcbbbc7209 */ /* 0x001fc60007800000 */
[----:B------:R-:W-:Y:S04]  /*7970*/  STS.U16 [R2+UR7+0x13400], R226 ;  /* 0x013400e202007988 */ /* 0x000fe80008000407 */
[----:B------:R-:W0:Y:S01]  /*7980*/  SHFL.BFLY PT, R186, R188, 0x1, 0x1f ;  /* 0x0c201f00bcba7f89 */ /* 0x000e2200000e0000 */
[----:B------:R-:W-:-:S03]  /*7990*/  FADD R187, R192, -R11 ;  /* 0x8000000bc0bb7221 */ /* 0x000fc60000000000 */
[----:B---3--:R-:W-:Y:S01]  /*79a0*/  STS.U16 [R2+UR7+0x13800], R181 ;  /* 0x013800b502007988 */ /* 0x008fe20008000407 */
[----:B------:R-:W-:Y:S01]  /*79b0*/  FMUL R187, R187, 1.4426950216293334961 ;  /* 0x3fb8aa3bbbbb7820 */ /* 0x000fe20000400000 */
[--C-:B------:R-:W-:Y:S01]  /*79c0*/  FADD R223, R17, -R11.reuse ;  /* 0x8000000b11df7221 */ /* 0x100fe20000000000 */
[--C-:B------:R-:W-:Y:S01]  /*79d0*/  FADD R190, R190, -R11.reuse ;  /* 0x8000000bbebe7221 */ /* 0x100fe20000000000 */
[--C-:B------:R-:W-:Y:S01]  /*79e0*/  FADD R189, R189, -R11.reuse ;  /* 0x8000000bbdbd7221 */ /* 0x100fe20000000000 */
[----:B------:R-:W-:Y:S01]  /*79f0*/  MUFU.EX2 R176, R176 ;  /* 0x000000b000b07308 */ /* 0x000fe20000000800 */
[----:B------:R-:W3:Y:S01]  /*7a00*/  LDL R246, [R1+0x210] ;  /* 0x0002100001f67983 */ /* 0x000ee20000100800 */
[----:B0-----:R-:W-:Y:S01]  /*7a10*/  FMNMX R186, R188, R186, !PT ;  /* 0x000000babcba7209 */ /* 0x001fe20007800000 */
[----:B------:R-:W-:Y:S01]  /*7a20*/  FADD R188, R194, -R11 ;  /* 0x8000000bc2bc7221 */ /* 0x000fe20000000000 */
[----:B------:R-:W-:-:S04]  /*7a30*/  FMUL R222, R229, 1.4426950216293334961 ;  /* 0x3fb8aa3be5de7820 */ /* 0x000fc80000400000 */
[----:B------:R0:W-:Y:S01]  /*7a40*/  MUFU.EX2 R194, R187 ;  /* 0x000000bb00c27308 */ /* 0x0001e20000000800 */
[----:B------:R-:W-:Y:S01]  /*7a50*/  FMUL R191, R191, 1.4426950216293334961 ;  /* 0x3fb8aa3bbfbf7820 */ /* 0x000fe20000400000 */
[----:B------:R-:W-:Y:S01]  /*7a60*/  FMUL R223, R223, 1.4426950216293334961 ;  /* 0x3fb8aa3bdfdf7820 */ /* 0x000fe20000400000 */
[----:B------:R-:W-:Y:S01]  /*7a70*/  FMUL R225, R225, 1.4426950216293334961 ;  /* 0x3fb8aa3be1e17820 */ /* 0x000fe20000400000 */
[----:B------:R-:W-:Y:S01]  /*7a80*/  FMUL R190, R190, 1.4426950216293334961 ;  /* 0x3fb8aa3bbebe7820 */ /* 0x000fe20000400000 */
[----:B------:R-:W-:Y:S01]  /*7a90*/  FMUL R189, R189, 1.4426950216293334961 ;  /* 0x3fb8aa3bbdbd7820 */ /* 0x000fe20000400000 */
[----:B------:R-:W3:Y:S01]  /*7aa0*/  LDL.LU R249, [R1+0x8] ;  /* 0x0000080001f97983 */ /* 0x000ee20000300800 */
[----:B0-----:R-:W-:Y:S01]  /*7ab0*/  FMNMX R187, R154, R156, !PT ;  /* 0x0000009c9abb7209 */ /* 0x001fe20007800000 */
[----:B------:R-:W-:Y:S01]  /*7ac0*/  FMUL R188, R188, 1.4426950216293334961 ;  /* 0x3fb8aa3bbcbc7820 */ /* 0x000fe20000400000 */
[----:B------:R-:W-:Y:S01]  /*7ad0*/  FMNMX R228, R186, R0, !PT ;  /* 0x00000000bae47209 */ /* 0x000fe20007800000 */
[----:B------:R-:W-:Y:S01]  /*7ae0*/  FADD R229, -R11, R220 ;  /* 0x000000dc0be57221 */ /* 0x000fe20000000100 */
[----:B------:R-:W-:Y:S01]  /*7af0*/  FMNMX R187, R158, R187, !PT ;  /* 0x000000bb9ebb7209 */ /* 0x000fe20007800000 */
[----:B------:R-:W-:Y:S01]  /*7b00*/  MUFU.EX2 R17, R191 ;  /* 0x000000bf00117308 */ /* 0x000fe20000000800 */
[----:B------:R-:W3:Y:S02]  /*7b10*/  LDL.LU R250, [R1+0xc] ;  /* 0x00000c0001fa7983 */ /* 0x000ee40000300800 */
[----:B------:R-:W-:-:S04]  /*7b20*/  FMNMX R187, R160, R187, !PT ;  /* 0x000000bba0bb7209 */ /* 0x000fc80007800000 */
[----:B------:R-:W-:-:S04]  /*7b30*/  FMNMX R187, R161, R187, !PT ;  /* 0x000000bba1bb7209 */ /* 0x000fc80007800000 */
[----:B------:R-:W-:-:S04]  /*7b40*/  FMNMX R187, R164, R187, !PT ;  /* 0x000000bba4bb7209 */ /* 0x000fc80007800000 */
[----:B------:R-:W-:Y:S01]  /*7b50*/  FMNMX R187, R166, R187, !PT ;  /* 0x000000bba6bb7209 */ /* 0x000fe20007800000 */
[----:B------:R0:W-:Y:S01]  /*7b60*/  MUFU.EX2 R220, R188 ;  /* 0x000000bc00dc7308 */ /* 0x0001e20000000800 */
[----:B------:R-:W-:Y:S02]  /*7b70*/  FMUL R186, R175, UR13 ;  /* 0x0000000dafba7c20 */ /* 0x000fe40008400000 */
[----:B------:R-:W-:Y:S01]  /*7b80*/  FMNMX R187, R167, R187, !PT ;  /* 0x000000bba7bb7209 */ /* 0x000fe20007800000 */
[--C-:B------:R-:W-:Y:S01]  /*7b90*/  FADD R175, R153, -R228.reuse ;  /* 0x800000e499af7221 */ /* 0x100fe20000000000 */
[----:B------:R-:W-:Y:S02]  /*7ba0*/  FSEL R153, R171, -INF , !P4 ;  /* 0xff800000ab997808 */ /* 0x000fe40006000000 */
[----:B------:R-:W-:Y:S01]  /*7bb0*/  FMNMX R171, R170, R187, !PT ;  /* 0x000000bbaaab7209 */ /* 0x000fe20007800000 */
[----:B0-----:R-:W-:Y:S01]  /*7bc0*/  FADD R188, R152, -R228 ;  /* 0x800000e498bc7221 */ /* 0x001fe20000000000 */
[----:B------:R-:W-:-:S03]  /*7bd0*/  FMUL R152, R174, UR13 ;  /* 0x0000000dae987c20 */ /* 0x000fc60008400000 */
[----:B------:R-:W-:Y:S01]  /*7be0*/  FMUL R174, R188, 1.4426950216293334961 ;  /* 0x3fb8aa3bbcae7820 */ /* 0x000fe20000400000 */
[----:B------:R-:W-:Y:S02]  /*7bf0*/  FMNMX R188, R153, R171, !PT ;  /* 0x000000ab99bc7209 */ /* 0x000fe40007800000 */
[----:B------:R-:W-:Y:S01]  /*7c00*/  FSEL R152, R152, -INF , !P5 ;  /* 0xff80000098987808 */ /* 0x000fe20006800000 */
[----:B------:R-:W-:Y:S01]  /*7c10*/  FADD R155, R155, -R228 ;  /* 0x800000e49b9b7221 */ /* 0x000fe20000000000 */
[----:B------:R-:W-:Y:S02]  /*7c20*/  FSEL R171, R186, -INF , !P0 ;  /* 0xff800000baab7808 */ /* 0x000fe40004000000 */
[----:B------:R-:W-:Y:S01]  /*7c30*/  FMNMX R188, R152, R188, !PT ;  /* 0x000000bc98bc7209 */ /* 0x000fe20007800000 */
[----:B------:R-:W-:Y:S01]  /*7c40*/  FMUL R187, R182, UR13 ;  /* 0x0000000db6bb7c20 */ /* 0x000fe20008400000 */
[----:B------:R-:W-:Y:S01]  /*7c50*/  FMUL R182, R155, 1.4426950216293334961 ;  /* 0x3fb8aa3b9bb67820 */ /* 0x000fe20000400000 */
[----:B------:R-:W-:-:S02]  /*7c60*/  FSEL R155, R178, -INF , !P3 ;  /* 0xff800000b29b7808 */ /* 0x000fc40005800000 */
[----:B------:R-:W-:Y:S01]  /*7c70*/  FMNMX R188, R171, R188, !PT ;  /* 0x000000bcabbc7209 */ /* 0x000fe20007800000 */
[--C-:B------:R-:W-:Y:S01]  /*7c80*/  FADD R157, R157, -R228.reuse ;  /* 0x800000e49d9d7221 */ /* 0x100fe20000000000 */
[----:B------:R0:W-:Y:S02]  /*7c90*/  MUFU.EX2 R178, R182 ;  /* 0x000000b600b27308 */ /* 0x0001e40000000800 */
[----:B------:R-:W-:Y:S02]  /*7ca0*/  FMNMX R188, R155, R188, !PT ;  /* 0x000000bc9bbc7209 */ /* 0x000fe40007800000 */
[----:B0-----:R-:W-:Y:S01]  /*7cb0*/  FSEL R182, R179, -INF , !P2 ;  /* 0xff800000b3b67808 */ /* 0x001fe20005000000 */
[----:B------:R-:W-:Y:S01]  /*7cc0*/  FMUL R179, R157, 1.4426950216293334961 ;  /* 0x3fb8aa3b9db37820 */ /* 0x000fe20000400000 */
[----:B------:R-:W-:Y:S02]  /*7cd0*/  FSEL R157, R187, -INF , !P1 ;  /* 0xff800000bb9d7808 */ /* 0x000fe40004800000 */
[----:B------:R-:W-:Y:S01]  /*7ce0*/  FMNMX R188, R182, R188, !PT ;  /* 0x000000bcb6bc7209 */ /* 0x000fe20007800000 */
[----:B------:R-:W-:Y:S01]  /*7cf0*/  FADD R186, R159, -R228 ;  /* 0x800000e49fba7221 */ /* 0x000fe20000000000 */
[----:B------:R-:W-:-:S02]  /*7d00*/  FSEL R159, R183, -INF , !P6 ;  /* 0xff800000b79f7808 */ /* 0x000fc40007000000 */
[----:B------:R-:W-:Y:S01]  /*7d10*/  FMNMX R188, R157, R188, !PT ;  /* 0x000000bc9dbc7209 */ /* 0x000fe20007800000 */
[----:B------:R-:W-:-:S03]  /*7d20*/  FADD R183, R162, -R228 ;  /* 0x800000e4a2b77221 */ /* 0x000fc60000000000 */
[----:B------:R-:W-:Y:S01]  /*7d30*/  FMNMX R162, R159, R188, !PT ;  /* 0x000000bc9fa27209 */ /* 0x000fe20007800000 */
[----:B------:R-:W-:-:S04]  /*7d40*/  FADD R237, R163, -R228 ;  /* 0x800000e4a3ed7221 */ /* 0x000fc80000000000 */
[----:B------:R-:W0:Y:S01]  /*7d50*/  SHFL.BFLY PT, R163, R162, 0x2, 0x1f ;  /* 0x0c401f00a2a37f89 */ /* 0x000e2200000e0000 */
[----:B------:R-:W-:-:S04]  /*7d60*/  FADD R165, R165, -R228 ;  /* 0x800000e4a5a57221 */ /* 0x000fc80000000000 */
[----:B------:R-:W-:-:S04]  /*7d70*/  FMUL R165, R165, 1.4426950216293334961 ;  /* 0x3fb8aa3ba5a57820 */ /* 0x000fc80000400000 */
[----:B------:R1:W-:Y:S02]  /*7d80*/  MUFU.EX2 R238, R165 ;  /* 0x000000a500ee7308 */ /* 0x0003e40000000800 */
[----:B-1----:R-:W-:-:S04]  /*7d90*/  FADD R165, R195, -R228 ;  /* 0x800000e4c3a57221 */ /* 0x002fc80000000000 */
[----:B------:R-:W-:Y:S01]  /*7da0*/  FMUL R165, R165, 1.4426950216293334961 ;  /* 0x3fb8aa3ba5a57820 */ /* 0x000fe20000400000 */
[----:B0-----:R-:W-:Y:S01]  /*7db0*/  FMNMX R163, R162, R163, !PT ;  /* 0x000000a3a2a37209 */ /* 0x001fe20007800000 */
[--C-:B------:R-:W-:Y:S02]  /*7dc0*/  FADD R162, R198, -R228.reuse ;  /* 0x800000e4c6a27221 */ /* 0x100fe40000000000 */
[----:B------:R0:W-:Y:S02]  /*7dd0*/  MUFU.EX2 R198, R165 ;  /* 0x000000a500c67308 */ /* 0x0001e40000000800 */
[----:B0-----:R-:W-:Y:S02]  /*7de0*/  FMUL R165, R162, 1.4426950216293334961 ;  /* 0x3fb8aa3ba2a57820 */ /* 0x001fe40000400000 */
[----:B------:R-:W0:Y:S01]  /*7df0*/  SHFL.BFLY PT, R162, R163, 0x1, 0x1f ;  /* 0x0c201f00a3a27f89 */ /* 0x000e2200000e0000 */
[----:B------:R-:W-:Y:S01]  /*7e00*/  FADD R168, R168, -R228 ;  /* 0x800000e4a8a87221 */ /* 0x000fe20000000000 */
[----:B0-----:R-:W-:Y:S01]  /*7e10*/  FMNMX R162, R163, R162, !PT ;  /* 0x000000a2a3a27209 */ /* 0x001fe20007800000 */
[----:B------:R-:W-:-:S03]  /*7e20*/  FADD R163, -R228, R0 ;  /* 0x00000000e4a37221 */ /* 0x000fc60000000100 */
[----:B------:R-:W-:-:S05]  /*7e30*/  FMNMX R0, R162, R6, !PT ;  /* 0x00000006a2007209 */ /* 0x000fca0007800000 */
[----:B------:R-:W-:-:S04]  /*7e40*/  FADD R153, R153, -R0 ;  /* 0x8000000099997221 */ /* 0x000fc80000000000 */
[----:B------:R-:W-:Y:S01]  /*7e50*/  FMUL R242, R153, 1.4426950216293334961 ;  /* 0x3fb8aa3b99f27820 */ /* 0x000fe20000400000 */
[----:B------:R-:W-:Y:S01]  /*7e60*/  FADD R153, R152, -R0 ;  /* 0x8000000098997221 */ /* 0x000fe20000000000 */
[----:B------:R-:W-:Y:S01]  /*7e70*/  LOP3.LUT R152, R2, 0x40, RZ, 0x3c, !PT ;  /* 0x0000004002987812 */ /* 0x000fe200078e3cff */
[----:B--2---:R0:W-:Y:S04]  /*7e80*/  STS.U16 [R2+UR7+0x13c00], R184 ;  /* 0x013c00b802007988 */ /* 0x0041e80008000407 */
        /* <DEDUP_REMOVED lines=8> */
[----:B------:R-:W-:Y:S04]  /*7f10*/  STS.U16 [R152+UR7+0x12200], R206 ;  /* 0x012200ce98007988 */ /* 0x000fe80008000407 */
[----:B------:R-:W-:Y:S04]  /*7f20*/  STS.U16 [R152+UR7+0x12600], R209 ;  /* 0x012600d198007988 */ /* 0x000fe80008000407 */
[----:B------:R-:W-:Y:S04]  /*7f30*/  STS.U16 [R152+UR7+0x12a00], R214 ;  /* 0x012a00d698007988 */ /* 0x000fe80008000407 */
[----:B------:R-:W-:Y:S04]  /*7f40*/  STS.U16 [R152+UR7+0x12e00], R218 ;  /* 0x012e00da98007988 */ /* 0x000fe80008000407 */
[----:B------:R-:W-:Y:S04]  /*7f50*/  STS.U16 [R152+UR7+0x13200], R224 ;  /* 0x013200e098007988 */ /* 0x000fe80008000407 */
[----:B------:R-:W-:Y:S04]  /*7f60*/  STS.U16 [R152+UR7+0x13600], R180 ;  /* 0x013600b498007988 */ /* 0x000fe80008000407 */
[----:B-----5:R-:W-:Y:S04]  /*7f70*/  STS.U16 [R152+UR7+0x13a00], R232 ;  /* 0x013a00e898007988 */ /* 0x020fe80008000407 */
[----:B----4-:R2:W-:Y:S01]  /*7f80*/  STS.U16 [R152+UR7+0x13e00], R185 ;  /* 0x013e00b998007988 */ /* 0x0105e20008000407 */
[----:B------:R-:W-:Y:S01]  /*7f90*/  FMUL R168, R168, 1.4426950216293334961 ;  /* 0x3fb8aa3ba8a87820 */ /* 0x000fe20000400000 */
[----:B------:R4:W-:Y:S06]  /*7fa0*/  MEMBAR.ALL.CTA ;  /* 0x0000000000007992 */ /* 0x0009ec0000008000 */
[----:B----4-:R-:W4:Y:S01]  /*7fb0*/  FENCE.VIEW.ASYNC.S ;  /* 0x00000000000073c6 */ /* 0x010f220000000000 */
[----:B------:R5:W-:Y:S01]  /*7fc0*/  MUFU.EX2 R195, R168 ;  /* 0x000000a800c37308 */ /* 0x000be20000000800 */
[----:B------:R-:W-:Y:S01]  /*7fd0*/  FADD R191, R21, -R11 ;  /* 0x8000000b15bf7221 */ /* 0x000fe20000000000 */
[----:B-----5:R-:W-:-:S06]  /*7fe0*/  FADD R168, R199, -R228 ;  /* 0x800000e4c7a87221 */ /* 0x020fcc0000000000 */
[----:B------:R5:W-:Y:S01]  /*7ff0*/  MUFU.EX2 R199, R165 ;  /* 0x000000a500c77308 */ /* 0x000be20000000800 */
[----:B------:R-:W-:Y:S01]  /*8000*/  FMUL R168, R168, 1.4426950216293334961 ;  /* 0x3fb8aa3ba8a87820 */ /* 0x000fe20000400000 */
[----:B------:R-:W-:Y:S01]  /*8010*/  FMUL R191, R191, 1.4426950216293334961 ;  /* 0x3fb8aa3bbfbf7820 */ /* 0x000fe20000400000 */
[----:B-----5:R-:W-:-:S05]  /*8020*/  FADD R165, R200, -R228 ;  /* 0x800000e4c8a57221 */ /* 0x020fca0000000000 */
[----:B------:R5:W-:Y:S01]  /*8030*/  MUFU.EX2 R21, R223 ;  /* 0x000000df00157308 */ /* 0x000be20000000800 */
[----:B0-----:R-:W-:Y:S01]  /*8040*/  FMUL R2, R153, 1.4426950216293334961 ;  /* 0x3fb8aa3b99027820 */ /* 0x001fe20000400000 */
[----:B------:R-:W-:Y:S01]  /*8050*/  FMUL R165, R165, 1.4426950216293334961 ;  /* 0x3fb8aa3ba5a57820 */ /* 0x000fe20000400000 */
[----:B------:R-:W-:Y:S01]  /*8060*/  FADD R153, -R0, R6 ;  /* 0x0000000600997221 */ /* 0x000fe20000000100 */
[----:B------:R-:W-:-:S04]  /*8070*/  FMUL R229, R229, 1.4426950216293334961 ;  /* 0x3fb8aa3be5e57820 */ /* 0x000fc80000400000 */
[----:B------:R0:W-:Y:S01]  /*8080*/  MUFU.EX2 R200, R168 ;  /* 0x000000a800c87308 */ /* 0x0001e20000000800 */
[--C-:B-----5:R-:W-:Y:S01]  /*8090*/  FADD R223, R20, -R11.reuse ;  /* 0x8000000b14df7221 */ /* 0x120fe20000000000 */
[----:B------:R-:W-:Y:S01]  /*80a0*/  FADD R169, R169, -R228 ;  /* 0x800000e4a9a97221 */ /* 0x000fe20000000000 */
[--C-:B------:R-:W-:Y:S01]  /*80b0*/  FADD R154, R154, -R0.reuse ;  /* 0x800000009a9a7221 */ /* 0x100fe20000000000 */
[--C-:B------:R-:W-:Y:S01]  /*80c0*/  FADD R156, R156, -R0.reuse ;  /* 0x800000009c9c7221 */ /* 0x100fe20000000000 */
[--C-:B------:R-:W-:Y:S01]  /*80d0*/  FADD R158, R158, -R0.reuse ;  /* 0x800000009e9e7221 */ /* 0x100fe20000000000 */
[--C-:B------:R-:W-:Y:S01]  /*80e0*/  FADD R160, R160, -R0.reuse ;  /* 0x80000000a0a07221 */ /* 0x100fe20000000000 */
[----:B------:R-:W-:Y:S01]  /*80f0*/  FADD R161, R161, -R0 ;  /* 0x80000000a1a17221 */ /* 0x000fe20000000000 */
[----:B------:R5:W-:Y:S01]  /*8100*/  MUFU.EX2 R20, R191 ;  /* 0x000000bf00147308 */ /* 0x000be20000000800 */
[----:B0-----:R-:W-:Y:S01]  /*8110*/  FADD R168, R201, -R228 ;  /* 0x800000e4c9a87221 */ /* 0x001fe20000000000 */
[--C-:B------:R-:W-:Y:S01]  /*8120*/  FADD R164, R164, -R0.reuse ;  /* 0x80000000a4a47221 */ /* 0x100fe20000000000 */
[--C-:B------:R-:W-:Y:S01]  /*8130*/  FADD R166, R166, -R0.reuse ;  /* 0x80000000a6a67221 */ /* 0x100fe20000000000 */
[--C-:B------:R-:W-:Y:S01]  /*8140*/  FADD R167, R167, -R0.reuse ;  /* 0x80000000a7a77221 */ /* 0x100fe20000000000 */
[--C-:B------:R-:W-:Y:S01]  /*8150*/  FADD R170, R170, -R0.reuse ;  /* 0x80000000aaaa7221 */ /* 0x100fe20000000000 */
[--C-:B------:R-:W-:Y:S01]  /*8160*/  FADD R171, R171, -R0.reuse ;  /* 0x80000000abab7221 */ /* 0x100fe20000000000 */
[--C-:B------:R-:W-:Y:S01]  /*8170*/  FADD R155, R155, -R0.reuse ;  /* 0x800000009b9b7221 */ /* 0x100fe20000000000 */
[----:B------:R0:W-:Y:S01]  /*8180*/  MUFU.EX2 R201, R165 ;  /* 0x000000a500c97308 */ /* 0x0001e20000000800 */
[----:B-----5:R-:W-:Y:S01]  /*8190*/  FADD R191, R23, -R11 ;  /* 0x8000000b17bf7221 */ /* 0x020fe20000000000 */
[--C-:B------:R-:W-:Y:S01]  /*81a0*/  FADD R182, R182, -R0.reuse ;  /* 0x80000000b6b67221 */ /* 0x100fe20000000000 */
[--C-:B------:R-:W-:Y:S01]  /*81b0*/  FADD R157, R157, -R0.reuse ;  /* 0x800000009d9d7221 */ /* 0x100fe20000000000 */
[----:B------:R-:W-:Y:S01]  /*81c0*/  FADD R159, R159, -R0 ;  /* 0x800000009f9f7221 */ /* 0x000fe20000000000 */
[----:B------:R-:W-:Y:S01]  /*81d0*/  FMUL R223, R223, 1.4426950216293334961 ;  /* 0x3fb8aa3bdfdf7820 */ /* 0x000fe20000400000 */
[----:B------:R-:W-:Y:S01]  /*81e0*/  FMUL R175, R175, 1.4426950216293334961 ;  /* 0x3fb8aa3bafaf7820 */ /* 0x000fe20000400000 */
[----:B------:R-:W-:Y:S01]  /*81f0*/  FMUL R237, R237, 1.4426950216293334961 ;  /* 0x3fb8aa3beded7820 */ /* 0x000fe20000400000 */
[----:B0-----:R-:W-:Y:S01]  /*8200*/  FADD R165, R202, -R228 ;  /* 0x800000e4caa57221 */ /* 0x001fe20000000000 */
[----:B------:R-:W-:Y:S01]  /*8210*/  FMUL R163, R163, 1.4426950216293334961 ;  /* 0x3fb8aa3ba3a37820 */ /* 0x000fe20000400000 */
        /* <DEDUP_REMOVED lines=21> */
[----:B------:R-:W0:Y:S08]  /*8370*/  MUFU.EX2 R229, R229 ;  /* 0x000000e500e57308 */ /* 0x000e300000000800 */
[----:B------:R-:W5:Y:S08]  /*8380*/  MUFU.EX2 R234, R163 ;  /* 0x000000a300ea7308 */ /* 0x000f700000000800 */
[----:B-1----:R-:W1:Y:S08]  /*8390*/  MUFU.EX2 R197, R153 ;  /* 0x0000009900c57308 */ /* 0x002e700000000800 */
[----:B------:R-:W-:Y:S08]  /*83a0*/  MUFU.EX2 R23, R223 ;  /* 0x000000df00177308 */ /* 0x000ff00000000800 */
[----:B------:R-:W-:Y:S08]  /*83b0*/  MUFU.EX2 R177, R177 ;  /* 0x000000b100b17308 */ /* 0x000ff00000000800 */
[----:B------:R-:W-:Y:S08]  /*83c0*/  MUFU.EX2 R208, R208 ;  /* 0x000000d000d07308 */ /* 0x000ff00000000800 */
[----:B------:R-:W-:Y:S08]  /*83d0*/  MUFU.EX2 R211, R211 ;  /* 0x000000d300d37308 */ /* 0x000ff00000000800 */
[----:B------:R-:W-:Y:S08]  /*83e0*/  MUFU.EX2 R215, R215 ;  /* 0x000000d700d77308 */ /* 0x000ff00000000800 */
[----:B------:R-:W-:Y:S08]  /*83f0*/  MUFU.EX2 R10, R10 ;  /* 0x0000000a000a7308 */ /* 0x000ff00000000800 */
[----:B------:R-:W-:Y:S08]  /*8400*/  MUFU.EX2 R193, R193 ;  /* 0x000000c100c17308 */ /* 0x000ff00000000800 */
[----:B------:R-:W4:Y:S08]  /*8410*/  MUFU.EX2 R222, R222 ;  /* 0x000000de00de7308 */ /* 0x000f300000000800 */
[----:B------:R-:W-:Y:S08]  /*8420*/  MUFU.EX2 R223, R191 ;  /* 0x000000bf00df7308 */ /* 0x000ff00000000800 */
[----:B------:R-:W3:Y:S08]  /*8430*/  MUFU.EX2 R225, R225 ;  /* 0x000000e100e17308 */ /* 0x000ef00000000800 */
[----:B------:R-:W-:Y:S08]  /*8440*/  MUFU.EX2 R227, R190 ;  /* 0x000000be00e37308 */ /* 0x000ff00000000800 */
[----:B------:R-:W3:Y:S08]  /*8450*/  MUFU.EX2 R192, R189 ;  /* 0x000000bd00c07308 */ /* 0x000ef00000000800 */
[----:B------:R-:W-:Y:S08]  /*8460*/  MUFU.EX2 R174, R174 ;  /* 0x000000ae00ae7308 */ /* 0x000ff00000000800 */
[----:B------:R-:W3:Y:S08]  /*8470*/  MUFU.EX2 R175, R175 ;  /* 0x000000af00af7308 */ /* 0x000ef00000000800 */
[----:B------:R-:W3:Y:S08]  /*8480*/  MUFU.EX2 R179, R179 ;  /* 0x000000b300b37308 */ /* 0x000ef00000000800 */
[----:B------:R-:W-:Y:S08]  /*8490*/  MUFU.EX2 R235, R186 ;  /* 0x000000ba00eb7308 */ /* 0x000ff00000000800 */
[----:B------:R-:W3:Y:S08]  /*84a0*/  MUFU.EX2 R236, R183 ;  /* 0x000000b700ec7308 */ /* 0x000ef00000000800 */
[----:B------:R-:W-:Y:S08]  /*84b0*/  MUFU.EX2 R237, R237 ;  /* 0x000000ed00ed7308 */ /* 0x000ff00000000800 */
[----:B------:R-:W-:Y:S08]  /*84c0*/  MUFU.EX2 R239, R169 ;  /* 0x000000a900ef7308 */ /* 0x000ff00000000800 */
[----:B------:R-:W-:Y:S08]  /*84d0*/  MUFU.EX2 R202, R168 ;  /* 0x000000a800ca7308 */ /* 0x000ff00000000800 */
[----:B------:R-:W-:Y:S08]  /*84e0*/  MUFU.EX2 R231, R165 ;  /* 0x000000a500e77308 */ /* 0x000ff00000000800 */
[----:B------:R3:W-:Y:S08]  /*84f0*/  MUFU.EX2 R196, R154 ;  /* 0x0000009a00c47308 */ /* 0x0007f00000000800 */
[----:B------:R-:W3:Y:S08]  /*8500*/  MUFU.EX2 R203, R156 ;  /* 0x0000009c00cb7308 */ /* 0x000ef00000000800 */
[----:B------:R-:W-:Y:S08]  /*8510*/  MUFU.EX2 R205, R158 ;  /* 0x0000009e00cd7308 */ /* 0x000ff00000000800 */
        /* <DEDUP_REMOVED lines=9> */
[----:B------:R3:W-:Y:S08]  /*85b0*/  MUFU.EX2 R244, R155 ;  /* 0x0000009b00f47308 */ /* 0x0007f00000000800 */
[----:B------:R-:W3:Y:S08]  /*85c0*/  MUFU.EX2 R243, R182 ;  /* 0x000000b600f37308 */ /* 0x000ef00000000800 */
[----:B------:R3:W-:Y:S08]  /*85d0*/  MUFU.EX2 R230, R157 ;  /* 0x0000009d00e67308 */ /* 0x0007f00000000800 */
[----:B------:R3:W3:Y:S01]  /*85e0*/  MUFU.EX2 R6, R159 ;  /* 0x0000009f00067308 */ /* 0x0006e20000000800 */
[-C--:B0-----:R-:W-:Y:S01]  /*85f0*/  FMUL R90, R90, R229.reuse ;  /* 0x000000e55a5a7220 */ /* 0x081fe20000400000 */
        /* <DEDUP_REMOVED lines=31> */
[-C--:B-----5:R-:W-:Y:S01]  /*87f0*/  FMUL R24, R24, R234.reuse ;  /* 0x000000ea18187220 */ /* 0x0a0fe20000400000 */
        /* <DEDUP_REMOVED lines=63> */
[----:B--2---:R-:W-:-:S02]  /*8bf0*/  F2FP.BF16.F32.PACK_AB R152, R176, R173 ;  /* 0x000000adb098723e */ /* 0x004fc400000010ff */
[----:B----4-:R-:W-:Y:S02]  /*8c00*/  F2FP.BF16.F32.PACK_AB R153, R8, R222 ;  /* 0x000000de0899723e */ /* 0x010fe400000010ff */
[----:B---3--:R-:W-:Y:S02]  /*8c10*/  F2FP.BF16.F32.PACK_AB R154, R177, R7 ;  /* 0x00000007b19a723e */ /* 0x008fe400000010ff */
[----:B------:R-:W-:Y:S02]  /*8c20*/  F2FP.BF16.F32.PACK_AB R155, R12, R9 ;  /* 0x000000090c9b723e */ /* 0x000fe400000010ff */
[----:B------:R-:W-:Y:S02]  /*8c30*/  F2FP.BF16.F32.PACK_AB R156, R15, R13 ;  /* 0x0000000d0f9c723e */ /* 0x000fe400000010ff */
[----:B------:R-:W-:Y:S02]  /*8c40*/  F2FP.BF16.F32.PACK_AB R157, R19, R14 ;  /* 0x0000000e139d723e */ /* 0x000fe400000010ff */
[----:B------:R-:W-:-:S02]  /*8c50*/  F2FP.BF16.F32.PACK_AB R158, R18, R16 ;  /* 0x00000010129e723e */ /* 0x000fc400000010ff */
[----:B------:R-:W-:Y:S02]  /*8c60*/  F2FP.BF16.F32.PACK_AB R159, R21, R17 ;  /* 0x00000011159f723e */ /* 0x000fe400000010ff */
[----:B------:R-:W-:Y:S02]  /*8c70*/  F2FP.BF16.F32.PACK_AB R160, R208, R22 ;  /* 0x00000016d0a0723e */ /* 0x000fe400000010ff */
        /* <DEDUP_REMOVED lines=22> */
[----:B------:R-:W-:Y:S01]  /*8de0*/  F2FP.BF16.F32.PACK_AB R191, R6, R230 ;  /* 0x000000e606bf723e */ /* 0x000fe200000010ff */
[----:B------:R-:W-:Y:S06]  /*8df0*/  BAR.SYNC.DEFER_BLOCKING 0x0 ;  /* 0x0000000000007b1d */ /* 0x000fec0000010000 */
[----:B------:R-:W-:-:S06]  /*8e00*/  WARPGROUP.ARRIVE ;  /* 0x00000000000079c5 */ /* 0x000fcc0000000000 */
[----:B------:R-:W-:-:S12]  /*8e10*/  HGMMA.64x128x16.F32.BF16 R88, R152, gdesc[UR16], R88 ;  /* 0x01e0001098587df0 */ /* 0x000fd80008701858 */
[----:B------:R-:W-:-:S12]  /*8e20*/  HGMMA.64x128x16.F32.BF16 R88, R156, gdesc[UR40], R88 ;  /* 0x01e000289c587df0 */ /* 0x000fd80008701858 */
[----:B------:R-:W-:-:S12]  /*8e30*/  HGMMA.64x128x16.F32.BF16 R88, R160, gdesc[UR20], R88 ;  /* 0x01e00014a0587df0 */ /* 0x000fd80008701858 */
[----:B------:R-:W-:-:S12]  /*8e40*/  HGMMA.64x128x16.F32.BF16 R88, R164, gdesc[UR24], R88 ;  /* 0x01e00018a4587df0 */ /* 0x000fd80008701858 */
[----:B------:R-:W-:-:S12]  /*8e50*/  HGMMA.64x128x16.F32.BF16 R24, R168, gdesc[UR16], R24 ;  /* 0x01e00010a8187df0 */ /* 0x000fd80008701818 */
[----:B------:R-:W-:Y:S01]  /*8e60*/  HGMMA.64x128x16.F32.BF16 R24, R180, gdesc[UR40], R24 ;  /* 0x01e00028b4187df0 */ /* 0x000fe20008701818 */
[----:B------:R-:W-:Y:S01]  /*8e70*/  FADD R173, R173, R176 ;  /* 0x000000b0adad7221 */ /* 0x000fe20000000000 */
        /* <DEDUP_REMOVED lines=59> */
[----:B------:R-:W-:-:S02]  /*9230*/  FADD R196, R6, R196 ;  /* 0x000000c406c47221 */ /* 0x000fc40000000000 */
[----:B------:R-:W0:Y:S04]  /*9240*/  SHFL.BFLY PT, R2, R173, 0x2, 0x1f ;  /* 0x0c401f00ad027f89 */ /* 0x000e2800000e0000 */
[----:B------:R-:W1:Y:S04]  /*9250*/  SHFL.BFLY PT, R6, R8, 0x2, 0x1f ;  /* 0x0c401f0008067f89 */ /* 0x000e6800000e0000 */
[----:B------:R-:W2:Y:S04]  /*9260*/  SHFL.BFLY PT, R7, R174, 0x2, 0x1f ;  /* 0x0c401f00ae077f89 */ /* 0x000ea800000e0000 */
[----:B------:R-:W3:Y:S01]  /*9270*/  SHFL.BFLY PT, R9, R196, 0x2, 0x1f ;  /* 0x0c401f00c4097f89 */ /* 0x000ee200000e0000 */
[----:B------:R-:W4:Y:S01]  /*9280*/  S2R R251, SR_CTAID.X ;  /* 0x0000000000fb7919 */ /* 0x000f220000002500 */
[----:B------:R-:W-:Y:S01]  /*9290*/  HGMMA.64x128x16.F32.BF16 R24, R188, gdesc[UR24], R24, gsb0 ;  /* 0x01e00018bc187df0 */ /* 0x000fe20008001818 */
[----:B0-----:R-:W-:Y:S01]  /*92a0*/  FADD R2, R173, R2 ;  /* 0x00000002ad027221 */ /* 0x001fe20000000000 */
[----:B-1----:R-:W-:Y:S01]  /*92b0*/  FADD R6, R8, R6 ;  /* 0x0000000608067221 */ /* 0x002fe20000000000 */
[----:B--2---:R-:W-:Y:S01]  /*92c0*/  FADD R7, R174, R7 ;  /* 0x00000007ae077221 */ /* 0x004fe20000000000 */
[----:B---3--:R-:W-:-:S02]  /*92d0*/  FADD R8, R196, R9 ;  /* 0x00000009c4087221 */ /* 0x008fc40000000000 */
[----:B------:R-:W0:Y:S04]  /*92e0*/  SHFL.BFLY PT, R9, R2, 0x1, 0x1f ;  /* 0x0c201f0002097f89 */ /* 0x000e2800000e0000 */
[----:B------:R-:W1:Y:S04]  /*92f0*/  SHFL.BFLY PT, R10, R6, 0x1, 0x1f ;  /* 0x0c201f00060a7f89 */ /* 0x000e6800000e0000 */
[----:B------:R-:W2:Y:S04]  /*9300*/  SHFL.BFLY PT, R12, R7, 0x1, 0x1f ;  /* 0x0c201f00070c7f89 */ /* 0x000ea800000e0000 */
[----:B------:R-:W3:Y:S01]  /*9310*/  SHFL.BFLY PT, R13, R8, 0x1, 0x1f ;  /* 0x0c201f00080d7f89 */ /* 0x000ee200000e0000 */
[----:B------:R-:W-:Y:S01]  /*9320*/  UIADD3 UR5, UP0, UR5, 0x40, URZ ;  /* 0x0000004005057890 */ /* 0x000fe2000ff1e03f */
[----:B----4-:R-:W-:-:S03]  /*9330*/  IMAD.SHL.U32 R251, R251, 0x100, RZ ;  /* 0x00000100fbfb7824 */ /* 0x010fc600078e00ff */
[----:B------:R-:W-:Y:S01]  /*9340*/  UIADD3.X UR4, URZ, UR4, URZ, UP0, !UPT ;  /* 0x000000043f047290 */ /* 0x000fe200087fe43f */
[----:B0-----:R-:W-:Y:S01]  /*9350*/  FADD R9, R2, R9 ;  /* 0x0000000902097221 */ /* 0x001fe20000000000 */
[----:B-1----:R-:W-:-:S03]  /*9360*/  FADD R10, R6, R10 ;  /* 0x0000000a060a7221 */ /* 0x002fc60000000000 */
[----:B------:R-:W-:Y:S01]  /*9370*/  FFMA R250, R221, R250, R9 ;  /* 0x000000faddfa7223 */ /* 0x000fe20000000009 */
[----:B--2---:R-:W-:Y:S01]  /*9380*/  FADD R12, R7, R12 ;  /* 0x0000000c070c7221 */ /* 0x004fe20000000000 */
[----:B------:R-:W-:Y:S01]  /*9390*/  FFMA R249, R229, R249, R10 ;  /* 0x000000f9e5f97223 */ /* 0x000fe2000000000a */
[----:B---3--:R-:W-:Y:S02]  /*93a0*/  FADD R13, R8, R13 ;  /* 0x0000000d080d7221 */ /* 0x008fe40000000000 */
[----:B------:R-:W-:Y:S01]  /*93b0*/  FFMA R248, R234, R248, R12 ;  /* 0x000000f8eaf87223 */ /* 0x000fe2000000000c */
[----:B------:R-:W-:Y:S02]  /*93c0*/  VIADD R251, R251, 0x100 ;  /* 0x00000100fbfb7836 */ /* 0x000fe40000000000 */
[----:B------:R-:W-:Y:S01]  /*93d0*/  FFMA R247, R197, R247, R13 ;  /* 0x000000f7c5f77223 */ /* 0x000fe2000000000d */
[----:B------:R0:W-:Y:S01]  /*93e0*/  STL [R1+0xc], R250 ;  /* 0x00000cfa01007387 */ /* 0x0001e20000100800 */
[----:B------:R-:W-:-:S03]  /*93f0*/  MOV R14, UR4 ;  /* 0x00000004000e7c02 */ /* 0x000fc60008000f00 */
[----:B------:R0:W-:Y:S01]  /*9400*/  STL [R1+0x8], R249 ;  /* 0x000008f901007387 */ /* 0x0001e20000100800 */
[----:B------:R-:W-:-:S03]  /*9410*/  ISETP.LE.U32.AND P0, PT, R251, UR5, PT ;  /* 0x00000005fb007c0c */ /* 0x000fc6000bf03070 */
[----:B------:R0:W-:Y:S04]  /*9420*/  STL [R1+0x4], R248 ;  /* 0x000004f801007387 */ /* 0x0001e80000100800 */
[----:B------:R0:W-:Y:S01]  /*9430*/  STL [R1], R247 ;  /* 0x000000f701007387 */ /* 0x0001e20000100800 */
[----:B------:R-:W-:Y:S01]  /*9440*/  ISETP.GE.U32.AND.EX P0, PT, R14, RZ, PT, P0 ;  /* 0x000000ff0e00720c */ /* 0x000fe20003f06100 */
[----:B------:R-:W-:Y:S01]  /*9450*/  IMAD.MOV.U32 R2, RZ, RZ, R0 ;  /* 0x000000ffff027224 */ /* 0x000fe200078e0000 */
[----:B------:R-:W-:Y:S01]  /*9460*/  MOV R6, R0 ;  /* 0x0000000000067202 */ /* 0x000fe20000000f00 */
[----:B------:R-:W-:Y:S02]  /*9470*/  IMAD R3, R246, 0x40, R3 ;  /* 0x00000040f6037824 */ /* 0x000fe400078e0203 */
[----:B------:R-:W-:-:S02]  /*9480*/  IMAD R4, R217, 0x40, R4 ;  /* 0x00000040d9047824 */ /* 0x000fc400078e0204 */
[----:B------:R-:W-:Y:S02]  /*9490*/  IMAD.MOV.U32 R7, RZ, RZ, R228 ;  /* 0x000000ffff077224 */ /* 0x000fe400078e00e4 */
[--C-:B------:R-:W-:Y:S02]  /*94a0*/  IMAD.MOV.U32 R8, RZ, RZ, R11.reuse ;  /* 0x000000ffff087224 */ /* 0x100fe400078e000b */
[----:B------:R-:W-:Y:S02]  /*94b0*/  IMAD.MOV.U32 R9, RZ, RZ, R172 ;  /* 0x000000ffff097224 */ /* 0x000fe400078e00ac */
[----:B------:R-:W-:Y:S02]  /*94c0*/  IMAD.MOV.U32 R0, RZ, RZ, R228 ;  /* 0x000000ffff007224 */ /* 0x000fe400078e00e4 */
[----:B------:R-:W-:Y:S02]  /*94d0*/  IMAD.MOV.U32 R220, RZ, RZ, R11 ;  /* 0x000000ffffdc7224 */ /* 0x000fe400078e000b */
[----:B------:R-:W-:Y:S01]  /*94e0*/  IMAD.MOV.U32 R221, RZ, RZ, R172 ;  /* 0x000000ffffdd7224 */ /* 0x000fe200078e00ac */
[----:B------:R-:W-:-:S02]  /*94f0*/  WARPGROUP.DEPBAR.LE gsb0, 0x0 ;  /* 0x00008000000079c5 */ /* 0x000fc40000010000 */
[----:B0-----:R-:W-:Y:S05]  /*9500*/  @!P0 BRA `(.L_x_1) ;  /* 0xffffffb400708947 */ /* 0x001fea000383ffff */
.L_x_0:
[----:B------:R-:W2:Y:S01]  /*9510*/  LDL.LU R15, [R1] ;  /* 0x00000000010f7983 */ /* 0x000ea20000300800 */
[----:B------:R-:W0:Y:S01]  /*9520*/  S2R R218, SR_TID.X ;  /* 0x0000000000da7919 */ /* 0x000e220000002100 */
[----:B------:R-:W-:Y:S01]  /*9530*/  FMUL R6, R87, 0.25 ;  /* 0x3e80000057067820 */ /* 0x000fe20000400000 */
[----:B------:R-:W-:Y:S01]  /*9540*/  FMUL R17, R62, 0.25 ;  /* 0x3e8000003e117820 */ /* 0x000fe20000400000 */
[----:B------:R-:W-:Y:S01]  /*9550*/  FMUL R157, R88, 0.25 ;  /* 0x3e800000589d7820 */ /* 0x000fe20000400000 */
[----:B------:R-:W3:Y:S01]  /*9560*/  LDL.LU R14, [R1+0x8] ;  /* 0x00000800010e7983 */ /* 0x000ee20000300800 */
[----:B------:R-:W-:-:S03]  /*9570*/  ULDC.64 UR4, c[0x0][0x270] ;  /* 0x00009c0000047ab9 */ /* 0x000fc60000000a00 */
[----:B------:R-:W4:Y:S04]  /*9580*/  LDL.LU R13, [R1+0xc] ;  /* 0x00000c00010d7983 */ /* 0x000f280000300800 */
[----:B------:R-:W5:Y:S01]  /*9590*/  LDL.LU R10, [R1+0x4] ;  /* 0x00000400010a7983 */ /* 0x000f620000300800 */
[----:B------:R-:W-:Y:S01]  /*95a0*/  UIMAD UR4, UR6, UR4, URZ ;  /* 0x00000004060472a4 */ /* 0x000fe2000f8e023f */
[----:B------:R-:W1:Y:S01]  /*95b0*/  S2R R216, SR_CTAID.X ;  /* 0x0000000000d87919 */ /* 0x000e620000002500 */
[C---:B0-----:R-:W-:Y:S01]  /*95c0*/  IMAD.SHL.U32 R4, R218.reuse, 0x8, RZ ;  /* 0x00000008da047824 */ /* 0x041fe200078e00ff */
[C---:B------:R-:W-:Y:S01]  /*95d0*/  SHF.L.U32 R5, R218.reuse, 0x2, RZ ;  /* 0x00000002da057819 */ /* 0x040fe200000006ff */
[C---:B------:R-:W-:Y:S01]  /*95e0*/  IMAD.SHL.U32 R0, R218.reuse, 0x10, RZ ;  /* 0x00000010da007824 */ /* 0x040fe200078e00ff */
[C---:B------:R-:W-:Y:S01]  /*95f0*/  LOP3.LUT R11, R218.reuse, 0xe0, RZ, 0xc0, !PT ;  /* 0x000000e0da0b7812 */ /* 0x040fe200078ec0ff */
[----:B------:R-:W-:Y:S01]  /*9600*/  IMAD.SHL.U32 R3, R218, 0x80, RZ ;  /* 0x00000080da037824 */ /* 0x000fe200078e00ff */
[----:B------:R-:W-:-:S02]  /*9610*/  LOP3.LUT R4, R4, 0x38, RZ, 0xc0, !PT ;  /* 0x0000003804047812 */ /* 0x000fc400078ec0ff */
[----:B------:R-:W-:Y:S02]  /*9620*/  LOP3.LUT R5, R5, 0x3c0, RZ, 0xc0, !PT ;  /* 0x000003c005057812 */ /* 0x000fe400078ec0ff */
[----:B------:R-:W-:Y:S02]  /*9630*/  LOP3.LUT R0, R0, 0xf0, RZ, 0xc0, !PT ;  /* 0x000000f000007812 */ /* 0x000fe400078ec0ff */
[----:B------:R-:W-:Y:S02]  /*9640*/  LOP3.LUT R3, R3, 0x800, RZ, 0xc0, !PT ;  /* 0x0000080003037812 */ /* 0x000fe400078ec0ff */
[----:B------:R-:W-:Y:S01]  /*9650*/  IADD3 R12, R5, UR7, R4 ;  /* 0x00000007050c7c10 */ /* 0x000fe2000fffe004 */
[----:B------:R-:W-:Y:S01]  /*9660*/  FMUL R5, R86, 0.25 ;  /* 0x3e80000056057820 */ /* 0x000fe20000400000 */
[----:B------:R-:W-:Y:S02]  /*9670*/  IADD3 R0, R3, UR7, R0 ;  /* 0x0000000703007c10 */ /* 0x000fe4000fffe000 */
[----:B------:R-:W-:-:S02]  /*9680*/  SHF.R.U32.HI R3, RZ, 0x1, R218 ;  /* 0x00000001ff037819 */ /* 0x000fc400000116da */
[----:B-1----:R-:W-:Y:S01]  /*9690*/  PRMT R216, R218, 0x6540, R216 ;  /* 0x00006540dad87816 */ /* 0x002fe200000000d8 */
[----:B------:R-:W-:Y:S01]  /*96a0*/  IMAD R0, R11, 0x8, R0 ;  /* 0x000000080b007824 */ /* 0x000fe200078e0200 */
[----:B------:R-:W-:Y:S01]  /*96b0*/  LOP3.LUT R3, R3, 0x4, RZ, 0xc0, !PT ;  /* 0x0000000403037812 */ /* 0x000fe200078ec0ff */
[----:B------:R-:W-:-:S04]  /*96c0*/  FMUL R11, R82, 0.25 ;  /* 0x3e800000520b7820 */ /* 0x000fc80000400000 */
[----:B------:R-:W-:Y:S02]  /*96d0*/  IMAD.IADD R3, R3, 0x1, R12 ;  /* 0x0000000103037824 */ /* 0x000fe400078e020c */
[----:B------:R-:W-:Y:S01]  /*96e0*/  FMUL R12, R75, 0.25 ;  /* 0x3e8000004b0c7820 */ /* 0x000fe20000400000 */
[----:B------:R-:W-:Y:S01]  /*96f0*/  BAR.SYNC.DEFER_BLOCKING 0x0 ;  /* 0x0000000000007b1d */ /* 0x000fe20000010000 */
[----:B--2---:R-:W-:Y:S02]  /*9700*/  IMAD.MOV.U32 R4, RZ, RZ, R15 ;  /* 0x000000ffff047224 */ /* 0x004fe400078e000f */
[----:B------:R-:W-:-:S03]  /*9710*/  FMUL R15, R74, 0.25 ;  /* 0x3e8000004a0f7820 */ /* 0x000fc60000400000 */
[----:B------:R-:W-:Y:S01]  /*9720*/  FSETP.GT.AND P3, PT, |R4|, 8.50705917302346158658e+37, PT ;  /* 0x7e8000000400780b */ /* 0x000fe20003f64200 */
[----:B---3--:R-:W-:-:S03]  /*9730*/  IMAD.MOV.U32 R16, RZ, RZ, R14 ;  /* 0x000000ffff107224 */ /* 0x008fc600078e000e */
[----:B------:R-:W-:Y:S01]  /*9740*/  FSEL R87, R6, R87, P3 ;  /* 0x0000005706577208 */ /* 0x000fe20001800000 */
[----:B------:R-:W-:Y:S01]  /*9750*/  FMUL R14, R71, 0.25 ;  /* 0x3e800000470e7820 */ /* 0x000fe20000400000 */
[----:B------:R-:W-:Y:S01]  /*9760*/  FSEL R75, R12, R75, P3 ;  /* 0x0000004b0c4b7208 */ /* 0x000fe20001800000 */
[----:B----4-:R-:W-:Y:S02]  /*9770*/  IMAD.MOV.U32 R18, RZ, RZ, R13 ;  /* 0x000000ffff127224 */ /* 0x010fe400078e000d */
[----:B------:R-:W-:Y:S01]  /*9780*/  FMUL R13, R78, 0.25 ;  /* 0x3e8000004e0d7820 */ /* 0x000fe20000400000 */
[----:B------:R-:W-:Y:S01]  /*9790*/  FMUL R12, R63, 0.25 ;  /* 0x3e8000003f0c7820 */ /* 0x000fe20000400000 */
[----:B------:R-:W-:Y:S01]  /*97a0*/  FSEL R74, R15, R74, P3 ;  /* 0x0000004a0f4a7208 */ /* 0x000fe20001800000 */
[----:B-----5:R-:W-:Y:S02]  /*97b0*/  IMAD.MOV.U32 R19, RZ, RZ, R10 ;  /* 0x000000ffff137224 */ /* 0x020fe400078e000a */
[----:B------:R-:W-:Y:S01]  /*97c0*/  FMUL R10, R83, 0.25 ;  /* 0x3e800000530a7820 */ /* 0x000fe20000400000 */
[----:B------:R-:W-:Y:S01]  /*97d0*/  FSEL R78, R13, R78, P3 ;  /* 0x0000004e0d4e7208 */ /* 0x000fe20001800000 */
[----:B------:R-:W-:Y:S01]  /*97e0*/  FMUL R13, R70, 0.25 ;  /* 0x3e800000460d7820 */ /* 0x000fe20000400000 */
[----:B------:R-:W-:Y:S01]  /*97f0*/  FSEL R63, R12, R63, P3 ;  /* 0x0000003f0c3f7208 */ /* 0x000fe20001800000 */
[----:B------:R-:W-:Y:S01]  /*9800*/  FMUL R12, R55, 0.25 ;  /* 0x3e800000370c7820 */ /* 0x000fe20000400000 */
[----:B------:R-:W-:Y:S01]  /*9810*/  FSEL R6, R10, R83, P3 ;  /* 0x000000530a067208 */ /* 0x000fe20001800000 */
[----:B------:R-:W-:Y:S01]  /*9820*/  FMUL R10, R79, 0.25 ;  /* 0x3e8000004f0a7820 */ /* 0x000fe20000400000 */
[----:B------:R-:W-:Y:S01]  /*9830*/  FMUL R15, R66, 0.25 ;  /* 0x3e800000420f7820 */ /* 0x000fe20000400000 */
[----:B------:R-:W-:Y:S01]  /*9840*/  FSEL R70, R13, R70, P3 ;  /* 0x000000460d467208 */ /* 0x000fe20001800000 */
        /* <DEDUP_REMOVED lines=27> */
[----:B------:R-:W-:-:S02]  /*9a00*/  FSEL R39, R10, R39, P3 ;  /* 0x000000270a277208 */ /* 0x000fc40001800000 */
[----:B------:R-:W-:Y:S01]  /*9a10*/  MOV R10, R19 ;  /* 0x00000013000a7202 */ /* 0x000fe20000000f00 */
[----:B------:R-:W-:Y:S01]  /*9a20*/  IMAD.MOV.U32 R19, RZ, RZ, R16 ;  /* 0x000000ffff137224 */ /* 0x000fe200078e0010 */
[----:B------:R-:W-:Y:S01]  /*9a30*/  FSEL R34, R15, R34, P3 ;  /* 0x000000220f227208 */ /* 0x000fe20001800000 */
[----:B------:R-:W-:Y:S01]  /*9a40*/  FMUL R15, R26, 0.25 ;  /* 0x3e8000001a0f7820 */ /* 0x000fe20000400000 */
[----:B------:R-:W-:Y:S01]  /*9a50*/  FSETP.GT.AND P2, PT, |R10|, 8.50705917302346158658e+37, PT ;  /* 0x7e8000000a00780b */ /* 0x000fe20003f44200 */
        /* <DEDUP_REMOVED lines=44> */
[----:B------:R-:W-:Y:S01]  /*9d20*/  IMAD.MOV.U32 R12, RZ, RZ, R19 ;  /* 0x000000ffff0c7224 */ /* 0x000fe200078e0013 */
        /* <DEDUP_REMOVED lines=10> */
[----:B------:R-:W-:Y:S01]  /*9dd0*/  FSETP.GT.AND P0, PT, |R12|, 8.50705917302346158658e+37, PT ;  /* 0x7e8000000c00780b */ /* 0x000fe20003f04200 */
        /* <DEDUP_REMOVED lines=127> */
[----:B------:R-:W-:Y:S01]  /*a5d0*/  FMUL R16, R13, 8388608 ;  /* 0x4b0000000d107820 */ /* 0x000fe20000400000 */
[----:B------:R-:W-:Y:S01]  /*a5e0*/  FSEL R120, R19, R120, P1 ;  /* 0x0000007813787208 */ /* 0x000fe20000800000 */
[----:B------:R-:W-:Y:S01]  /*a5f0*/  FMUL R19, R100, 0.25 ;  /* 0x3e80000064137820 */ /* 0x000fe20000400000 */
[----:B------:R-:W-:Y:S01]  /*a600*/  FSEL R103, R14, R103, P0 ;  /* 0x000000670e677208 */ /* 0x000fe20000000000 */
[----:B------:R-:W-:Y:S01]  /*a610*/  FMUL R14, R149, 0.25 ;  /* 0x3e800000950e7820 */ /* 0x000fe20000400000 */
[----:B------:R-:W-:-:S02]  /*a620*/  FSETP.GEU.AND P4, PT, R13, 1.175494350822287508e-38, PT ;  /* 0x008000000d00780b */ /* 0x000fc40003f8e000 */
[----:B------:R-:W-:Y:S02]  /*a630*/  FSEL R5, R5, R86, P3 ;  /* 0x0000005605057208 */ /* 0x000fe40001800000 */
[----:B------:R-:W-:Y:S01]  /*a640*/  FSEL R109, R18, R109, P1 ;  /* 0x0000006d126d7208 */ /* 0x000fe20000800000 */
[----:B------:R-:W-:Y:S01]  /*a650*/  FMUL R18, R89, 0.25 ;  /* 0x3e80000059127820 */ /* 0x000fe20000400000 */
[----:B------:R-:W-:Y:S01]  /*a660*/  FSEL R92, R17, R92, P1 ;  /* 0x0000005c115c7208 */ /* 0x000fe20000800000 */
[----:B------:R-:W-:Y:S01]  /*a670*/  FMUL R17, R4, 8388608 ;  /* 0x4b00000004117820 */ /* 0x000fe20000400000 */
[----:B------:R-:W-:Y:S01]  /*a680*/  FSEL R96, R15, R96, P1 ;  /* 0x000000600f607208 */ /* 0x000fe20000800000 */
[----:B------:R-:W-:Y:S01]  /*a690*/  FMUL R15, R10, 8388608 ;  /* 0x4b0000000a0f7820 */ /* 0x000fe20000400000 */
[----:B------:R-:W-:Y:S02]  /*a6a0*/  FSEL R16, R16, R13, !P4 ;  /* 0x0000000d10107208 */ /* 0x000fe40006000000 */
[----:B------:R-:W-:-:S02]  /*a6b0*/  FSEL R86, RZ, -23, P4 ;  /* 0xc1b80000ff567808 */ /* 0x000fc40002000000 */
[----:B------:R-:W-:Y:S01]  /*a6c0*/  FSEL R100, R19, R100, P1 ;  /* 0x0000006413647208 */ /* 0x000fe20000800000 */
[----:B------:R-:W-:Y:S01]  /*a6d0*/  FMUL R19, R12, 8388608 ;  /* 0x4b0000000c137820 */ /* 0x000fe20000400000 */
[----:B------:R-:W-:Y:S02]  /*a6e0*/  FSETP.GEU.AND P4, PT, R4, 1.175494350822287508e-38, PT ;  /* 0x008000000400780b */ /* 0x000fe40003f8e000 */
[----:B------:R-:W-:Y:S01]  /*a6f0*/  FSEL R149, R14, R149, P1 ;  /* 0x000000950e957208 */ /* 0x000fe20000800000 */
[----:B------:R-:W-:Y:S01]  /*a700*/  FMUL R14, R145, 0.25 ;  /* 0x3e800000910e7820 */ /* 0x000fe20000400000 */
[----:B------:R-:W-:Y:S02]  /*a710*/  FSETP.GEU.AND P5, PT, R10, 1.175494350822287508e-38, PT ;  /* 0x008000000a00780b */ /* 0x000fe40003fae000 */
[----:B------:R-:W-:Y:S02]  /*a720*/  FSETP.GEU.AND P6, PT, R12, 1.175494350822287508e-38, PT ;  /* 0x008000000c00780b */ /* 0x000fe40003fce000 */
[----:B------:R-:W-:-:S02]  /*a730*/  FSEL R89, R18, R89, P1 ;  /* 0x0000005912597208 */ /* 0x000fc40000800000 */
[----:B------:R-:W-:Y:S02]  /*a740*/  FSEL R17, R17, R4, !P4 ;  /* 0x0000000411117208 */ /* 0x000fe40006000000 */
[----:B------:R-:W-:Y:S01]  /*a750*/  FSEL R18, R15, R10, !P5 ;  /* 0x0000000a0f127208 */ /* 0x000fe20006800000 */
[----:B------:R-:W-:Y:S01]  /*a760*/  VIADD R15, R16, 0xc0cafb0d ;  /* 0xc0cafb0d100f7836 */ /* 0x000fe20000000000 */
[----:B------:R-:W-:Y:S02]  /*a770*/  FSEL R19, R19, R12, !P6 ;  /* 0x0000000c13137208 */ /* 0x000fe40007000000 */
[----:B------:R-:W-:Y:S02]  /*a780*/  FSEL R23, RZ, -23, P6 ;  /* 0xc1b80000ff177808 */ /* 0x000fe40003000000 */
[----:B------:R-:W-:Y:S01]  /*a790*/  FSEL R145, R14, R145, P1 ;  /* 0x000000910e917208 */ /* 0x000fe20000800000 */
[----:B------:R-:W-:Y:S01]  /*a7a0*/  FMUL R14, R137, 0.25 ;  /* 0x3e800000890e7820 */ /* 0x000fe20000400000 */
[C---:B------:R-:W-:Y:S01]  /*a7b0*/  FSETP.GEU.AND P6, PT, |R4|.reuse, 1.175494350822287508e-38, PT ;  /* 0x008000000400780b */ /* 0x040fe20003fce200 */
[----:B------:R-:W-:Y:S01]  /*a7c0*/  @P3 FMUL R4, R4, 0.25 ;  /* 0x3e80000004043820 */ /* 0x000fe20000400000 */
[----:B------:R-:W-:Y:S01]  /*a7d0*/  FSEL R152, RZ, -23, P4 ;  /* 0xc1b80000ff987808 */ /* 0x000fe20002000000 */
[----:B------:R-:W-:Y:S01]  /*a7e0*/  VIADD R22, R19, 0xc0cafb0d ;  /* 0xc0cafb0d13167836 */ /* 0x000fe20000000000 */
[----:B------:R-:W-:Y:S01]  /*a7f0*/  FSEL R11, R11, R82, P3 ;  /* 0x000000520b0b7208 */ /* 0x000fe20001800000 */
[----:B------:R-:W-:Y:S01]  /*a800*/  VIADD R82, R17, 0xc0cafb0d ;  /* 0xc0cafb0d11527836 */ /* 0x000fe20000000000 */
[C---:B------:R-:W-:Y:S01]  /*a810*/  FSETP.GEU.AND P4, PT, |R10|.reuse, 1.175494350822287508e-38, PT ;  /* 0x008000000a00780b */ /* 0x040fe20003f8e200 */
[----:B------:R-:W-:Y:S01]  /*a820*/  @P2 FMUL R10, R10, 0.25 ;  /* 0x3e8000000a0a2820 */ /* 0x000fe20000400000 */
[----:B------:R-:W-:-:S02]  /*a830*/  IADD3 R83, R18, -0x3f3504f3, RZ ;  /* 0xc0cafb0d12537810 */ /* 0x000fc40007ffe0ff */
[C---:B------:R-:W-:Y:S01]  /*a840*/  FSETP.GEU.AND P3, PT, |R12|.reuse, 1.175494350822287508e-38, PT ;  /* 0x008000000c00780b */ /* 0x040fe20003f6e200 */
[----:B------:R-:W-:Y:S01]  /*a850*/  @P0 FMUL R12, R12, 0.25 ;  /* 0x3e8000000c0c0820 */ /* 0x000fe20000400000 */
[C---:B------:R-:W-:Y:S01]  /*a860*/  FSETP.GEU.AND P2, PT, |R13|.reuse, 1.175494350822287508e-38, PT ;  /* 0x008000000d00780b */ /* 0x040fe20003f4e200 */
[----:B------:R-:W-:Y:S01]  /*a870*/  @P1 FMUL R13, R13, 0.25 ;  /* 0x3e8000000d0d1820 */ /* 0x000fe20000400000 */
[----:B------:R-:W-:Y:S01]  /*a880*/  LOP3.LUT R15, R15, 0xff800000, RZ, 0xc0, !PT ;  /* 0xff8000000f0f7812 */ /* 0x000fe200078ec0ff */
[----:B------:R-:W-:Y:S01]  /*a890*/  @!P6 FMUL R4, R4, 16777216 ;  /* 0x4b8000000404e820 */ /* 0x000fe20000400000 */
[----:B------:R-:W-:Y:S01]  /*a8a0*/  FSEL R137, R14, R137, P1 ;  /* 0x000000890e897208 */ /* 0x000fe20000800000 */
[----:B------:R-:W-:Y:S01]  /*a8b0*/  FMUL R14, R125, 0.25 ;  /* 0x3e8000007d0e7820 */ /* 0x000fe20000400000 */
[----:B------:R-:W-:Y:S01]  /*a8c0*/  LOP3.LUT R83, R83, 0xff800000, RZ, 0xc0, !PT ;  /* 0xff80000053537812 */ /* 0x000fe200078ec0ff */
[----:B------:R-:W-:Y:S01]  /*a8d0*/  @!P4 FMUL R10, R10, 16777216 ;  /* 0x4b8000000a0ac820 */ /* 0x000fe20000400000 */
[----:B------:R-:W-:Y:S01]  /*a8e0*/  LOP3.LUT R82, R82, 0xff800000, RZ, 0xc0, !PT ;  /* 0xff80000052527812 */ /* 0x000fe200078ec0ff */
[----:B------:R-:W-:Y:S01]  /*a8f0*/  @!P6 FMUL R87, R87, 16777216 ;  /* 0x4b8000005757e820 */ /* 0x000fe20000400000 */
[----:B------:R-:W-:Y:S01]  /*a900*/  I2FP.F32.S32 R21, R15 ;  /* 0x0000000f00157245 */ /* 0x000fe20000201400 */
[----:B------:R-:W-:Y:S01]  /*a910*/  @!P3 FMUL R12, R12, 16777216 ;  /* 0x4b8000000c0cb820 */ /* 0x000fe20000400000 */
[----:B------:R-:W-:Y:S01]  /*a920*/  FSEL R20, RZ, -23, P5 ;  /* 0xc1b80000ff147808 */ /* 0x000fe20002800000 */
[----:B------:R-:W-:Y:S01]  /*a930*/  @!P2 FMUL R13, R13, 16777216 ;  /* 0x4b8000000d0da820 */ /* 0x000fe20000400000 */
[----:B------:R-:W-:Y:S01]  /*a940*/  I2FP.F32.S32 R153, R83 ;  /* 0x0000005300997245 */ /* 0x000fe20000201400 */
[----:B------:R-:W-:Y:S01]  /*a950*/  FFMA.FTZ R86, R21, 1.1920928955078125e-07, R86 ;  /* 0x3400000015567823 */ /* 0x000fe20000010056 */
[----:B------:R-:W-:Y:S01]  /*a960*/  I2FP.F32.S32 R155, R82 ;  /* 0x00000052009b7245 */ /* 0x000fe20000201400 */
[----:B------:R-:W-:Y:S01]  /*a970*/  MUFU.RCP R10, R10 ;  /* 0x0000000a000a7308 */ /* 0x000fe20000001000 */
[----:B------:R-:W-:Y:S01]  /*a980*/  FSEL R125, R14, R125, P1 ;  /* 0x0000007d0e7d7208 */ /* 0x000fe20000800000 */
[----:B------:R-:W-:Y:S01]  /*a990*/  FMUL R14, R117, 0.25 ;  /* 0x3e800000750e7820 */ /* 0x000fe20000400000 */
[----:B------:R-:W-:Y:S01]  /*a9a0*/  FFMA.FTZ R21, R153, 1.1920928955078125e-07, R20 ;  /* 0x3400000099157823 */ /* 0x000fe20000010014 */
[----:B------:R-:W-:Y:S01]  /*a9b0*/  FFMA.FTZ R20, R155, 1.1920928955078125e-07, R152 ;  /* 0x340000009b147823 */ /* 0x000fe20000010098 */
[----:B------:R-:W-:Y:S01]  /*a9c0*/  LOP3.LUT R22, R22, 0xff800000, RZ, 0xc0, !PT ;  /* 0xff80000016167812 */ /* 0x000fe200078ec0ff */
[----:B------:R-:W-:Y:S01]  /*a9d0*/  @!P6 FMUL R5, R5, 16777216 ;  /* 0x4b8000000505e820 */ /* 0x000fe20000400000 */
[----:B------:R-:W-:Y:S01]  /*a9e0*/  FSEL R117, R14, R117, P1 ;  /* 0x000000750e757208 */ /* 0x000fe20000800000 */
[----:B------:R-:W0:Y:S01]  /*a9f0*/  MUFU.RCP R152, R4 ;  /* 0x0000000400987308 */ /* 0x000e220000001000 */
[----:B------:R-:W-:Y:S01]  /*aa00*/  FMUL R14, R105, 0.25 ;  /* 0x3e800000690e7820 */ /* 0x000fe20000400000 */
[----:B------:R-:W-:Y:S01]  /*aa10*/  FSEL R88, R157, R88, P1 ;  /* 0x000000589d587208 */ /* 0x000fe20000800000 */
[----:B------:R-:W-:Y:S01]  /*aa20*/  @!P6 FMUL R6, R6, 16777216 ;  /* 0x4b8000000606e820 */ /* 0x000fe20000400000 */
[----:B------:R-:W-:Y:S01]  /*aa30*/  @!P6 FMUL R11, R11, 16777216 ;  /* 0x4b8000000b0be820 */ /* 0x000fe20000400000 */
[----:B------:R-:W-:Y:S01]  /*aa40*/  @!P6 FMUL R79, R79, 16777216 ;  /* 0x4b8000004f4fe820 */ /* 0x000fe20000400000 */
[----:B------:R-:W-:Y:S01]  /*aa50*/  FSEL R105, R14, R105, P1 ;  /* 0x000000690e697208 */ /* 0x000fe20000800000 */
[----:B------:R-:W-:Y:S01]  /*aa60*/  FMUL R14, R97, 0.25 ;  /* 0x3e800000610e7820 */ /* 0x000fe20000400000 */
[----:B------:R-:W1:Y:S01]  /*aa70*/  MUFU.RCP R12, R12 ;  /* 0x0000000c000c7308 */ /* 0x000e620000001000 */
[----:B------:R-:W-:Y:S01]  /*aa80*/  @!P6 FMUL R78, R78, 16777216 ;  /* 0x4b8000004e4ee820 */ /* 0x000fe20000400000 */
[----:B------:R-:W-:Y:S01]  /*aa90*/  @!P6 FMUL R75, R75, 16777216 ;  /* 0x4b8000004b4be820 */ /* 0x000fe20000400000 */
[----:B------:R-:W-:Y:S01]  /*aaa0*/  @!P6 FMUL R74, R74, 16777216 ;  /* 0x4b8000004a4ae820 */ /* 0x000fe20000400000 */
[----:B------:R-:W-:Y:S01]  /*aab0*/  FSEL R97, R14, R97, P1 ;  /* 0x000000610e617208 */ /* 0x000fe20000800000 */
[----:B------:R-:W-:Y:S01]  /*aac0*/  @!P6 FMUL R71, R71, 16777216 ;  /* 0x4b8000004747e820 */ /* 0x000fe20000400000 */
[----:B------:R-:W-:Y:S01]  /*aad0*/  I2FP.F32.S32 R14, R22 ;  /* 0x00000016000e7245 */ /* 0x000fe20000201400 */
[----:B------:R-:W-:Y:S01]  /*aae0*/  @!P6 FMUL R70, R70, 16777216 ;  /* 0x4b8000004646e820 */ /* 0x000fe20000400000 */
[----:B------:R-:W2:Y:S01]  /*aaf0*/  MUFU.RCP R13, R13 ;  /* 0x0000000d000d7308 */ /* 0x000ea20000001000 */
[----:B------:R-:W-:Y:S01]  /*ab00*/  @!P6 FMUL R67, R67, 16777216 ;  /* 0x4b8000004343e820 */ /* 0x000fe20000400000 */
        /* <DEDUP_REMOVED lines=53> */
[----:B0-----:R-:W-:Y:S01]  /*ae60*/  FMUL R4, R152, R87 ;  /* 0x0000005798047220 */ /* 0x001fe20000400000 */
        /* <DEDUP_REMOVED lines=32> */
[----:B------:R-:W-:-:S02]  /*b070*/  IMAD.IADD R15, R16, 0x1, -R15 ;  /* 0x00000001100f7824 */ /* 0x000fc400078e0a0f */
[C---:B------:R-:W-:Y:S01]  /*b080*/  FMUL R5, R152.reuse, R5 ;  /* 0x0000000598057220 */ /* 0x040fe20000400000 */
        /* <DEDUP_REMOVED lines=28> */
[----:B------:R-:W-:Y:S01]  /*b250*/  FMUL R87, R152, R27 ;  /* 0x0000001b98577220 */ /* 0x000fe20000400000 */
[----:B------:R-:W-:Y:S01]  /*b260*/  @!P2 FMUL R89, R89, 16777216 ;  /* 0x4b8000005959a820 */ /* 0x000fe20000400000 */
[----:B------:R-:W-:Y:S01]  /*b270*/  @!P2 FMUL R88, R88, 16777216 ;  /* 0x4b8000005858a820 */ /* 0x000fe20000400000 */
[----:B------:R-:W-:Y:S01]  /*b280*/  FFMA.FTZ R23, R14, 1.1920928955078125e-07, R23 ;  /* 0x340000000e177823 */ /* 0x000fe20000010017 */
[----:B------:R-:W-:Y:S01]  /*b290*/  FMUL R152, R152, R26 ;  /* 0x0000001a98987220 */ /* 0x000fe20000400000 */
        /* <DEDUP_REMOVED lines=32> */
[C---:B-1----:R-:W-:Y:S01]  /*b4a0*/  FMUL R151, R12.reuse, R151 ;  /* 0x000000970c977220 */ /* 0x042fe20000400000 */
        /* <DEDUP_REMOVED lines=31> */
[----:B------:R-:W-:Y:S01]  /*b6a0*/  FADD R10, R15, -1 ;  /* 0xbf8000000f0a7421 */ /* 0x000fe20000000000 */
[----:B------:R-:W-:-:S02]  /*b6b0*/  IMAD.IADD R83, R18, 0x1, -R83 ;  /* 0x0000000112537824 */ /* 0x000fc400078e0a53 */
[C---:B--2---:R-:W-:Y:S01]  /*b6c0*/  FMUL R12, R13.reuse, R89 ;  /* 0x000000590d0c7220 */ /* 0x044fe20000400000 */
[----:B------:R-:W-:Y:S01]  /*b6d0*/  FMUL R15, R13, R88 ;  /* 0x000000580d0f7220 */ /* 0x000fe20000400000 */
[----:B------:R-:W-:Y:S02]  /*b6e0*/  IMAD.MOV.U32 R107, RZ, RZ, 0x3dc6b27f ;  /* 0x3dc6b27fff6b7424 */ /* 0x000fe400078e00ff */
[----:B------:R-:W-:Y:S01]  /*b6f0*/  FADD R24, R83, -1 ;  /* 0xbf80000053187421 */ /* 0x000fe20000000000 */
[----:B------:R-:W-:Y:S02]  /*b700*/  IMAD.IADD R22, R19, 0x1, -R22 ;  /* 0x0000000113167824 */ /* 0x000fe400078e0a16 */
[----:B------:R-:W-:Y:S01]  /*b710*/  @!P2 FMUL R149, R149, 16777216 ;  /* 0x4b8000009595a820 */ /* 0x000fe20000400000 */
[----:B------:R-:W-:Y:S02]  /*b720*/  IMAD.IADD R82, R17, 0x1, -R82 ;  /* 0x0000000111527824 */ /* 0x000fe400078e0a52 */
        /* <DEDUP_REMOVED lines=29> */
[----:B------:R-:W-:Y:S01]  /*b900*/  F2FP.BF16.F32.PACK_AB R12, R12, R15 ;  /* 0x0000000f0c0c723e */ /* 0x000fe200000010ff */
[-C--:B------:R-:W-:Y:S01]  /*b910*/  FFMA.FTZ R89, R10, R107.reuse, -0.16845393180847167969 ;  /* 0xbe2c7f300a597423 */ /* 0x080fe2000001006b */
[----:B------:R-:W-:Y:S01]  /*b920*/  F2FP.BF16.F32.PACK_AB R15, R87, R152 ;  /* 0x00000098570f723e */ /* 0x000fe200000010ff */
[----:B------:R-:W-:Y:S01]  /*b930*/  FADD R22, R22, -1 ;  /* 0xbf80000016167421 */ /* 0x000fe20000000000 */
[----:B------:R-:W-:Y:S01]  /*b940*/  FADD R82, R82, -1 ;  /* 0xbf80000052527421 */ /* 0x000fe20000000000 */
[----:B------:R-:W-:Y:S01]  /*b950*/  FFMA.FTZ R87, R24, R107, -0.16845393180847167969 ;  /* 0xbe2c7f3018577423 */ /* 0x000fe2000001006b */
        /* <DEDUP_REMOVED lines=30> */
[----:B------:R-:W-:Y:S01]  /*bb40*/  FFMA.FTZ R89, R10, R89, 0.1716887056827545166 ;  /* 0x3e2fcf2a0a597423 */ /* 0x000fe20000010059 */
[----:B------:R-:W-:Y:S01]  /*bb50*/  F2FP.BF16.F32.PACK_AB R13, R91, R90 ;  /* 0x0000005a5b0d723e */ /* 0x000fe200000010ff */
[-C--:B------:R-:W-:Y:S01]  /*bb60*/  FFMA.FTZ R83, R22, R107.reuse, -0.16845393180847167969 ;  /* 0xbe2c7f3016537423 */ /* 0x080fe2000001006b */
[----:B------:R-:W-:Y:S01]  /*bb70*/  FFMA.FTZ R91, R82, R107, -0.16845393180847167969 ;  /* 0xbe2c7f30525b7423 */ /* 0x000fe2000001006b */
[----:B------:R-:W-:Y:S01]  /*bb80*/  FFMA.FTZ R87, R24, R87, 0.1716887056827545166 ;  /* 0x3e2fcf2a18577423 */ /* 0x000fe20000010057 */
[----:B------:R-:W-:Y:S01]  /*bb90*/  FFMA.FTZ R89, R10, R89, -0.17900948226451873779 ;  /* 0xbe374e430a597423 */ /* 0x000fe20000010059 */
[----:B------:R-:W-:Y:S01]  /*bba0*/  FFMA.FTZ R83, R22, R83, 0.1716887056827545166 ;  /* 0x3e2fcf2a16537423 */ /* 0x000fe20000010053 */
[----:B------:R-:W-:Y:S01]  /*bbb0*/  FFMA.FTZ R91, R82, R91, 0.1716887056827545166 ;  /* 0x3e2fcf2a525b7423 */ /* 0x000fe2000001005b */
[----:B------:R-:W-:Y:S01]  /*bbc0*/  FFMA.FTZ R87, R24, R87, -0.17900948226451873779 ;  /* 0xbe374e4318577423 */ /* 0x000fe20000010057 */
[----:B------:R-:W-:Y:S01]  /*bbd0*/  FFMA.FTZ R89, R10, R89, 0.20512372255325317383 ;  /* 0x3e520bf40a597423 */ /* 0x000fe20000010059 */
[----:B------:R-:W-:Y:S01]  /*bbe0*/  FFMA.FTZ R83, R22, R83, -0.17900948226451873779 ;  /* 0xbe374e4316537423 */ /* 0x000fe20000010053 */
[----:B------:R-:W-:Y:S01]  /*bbf0*/  FFMA.FTZ R91, R82, R91, -0.17900948226451873779 ;  /* 0xbe374e43525b7423 */ /* 0x000fe2000001005b */
[----:B------:R-:W-:Y:S01]  /*bc00*/  FFMA.FTZ R87, R24, R87, 0.20512372255325317383 ;  /* 0x3e520bf418577423 */ /* 0x000fe20000010057 */
[----:B------:R-:W-:Y:S01]  /*bc10*/  FFMA.FTZ R89, R10, R89, -0.24046532809734344482 ;  /* 0xbe763c8b0a597423 */ /* 0x000fe20000010059 */
[----:B------:R-:W-:Y:S01]  /*bc20*/  FFMA.FTZ R83, R22, R83, 0.20512372255325317383 ;  /* 0x3e520bf416537423 */ /* 0x000fe20000010053 */
[----:B------:R-:W-:Y:S01]  /*bc30*/  FFMA.FTZ R91, R82, R91, 0.20512372255325317383 ;  /* 0x3e520bf4525b7423 */ /* 0x000fe2000001005b */
[----:B------:R-:W-:Y:S01]  /*bc40*/  FFMA.FTZ R87, R24, R87, -0.24046532809734344482 ;  /* 0xbe763c8b18577423 */ /* 0x000fe20000010057 */
[----:B------:R-:W-:Y:S01]  /*bc50*/  FFMA.FTZ R89, R10, R89, 0.28857114911079406738 ;  /* 0x3e93bf990a597423 */ /* 0x000fe20000010059 */
[----:B------:R-:W-:Y:S01]  /*bc60*/  FFMA.FTZ R83, R22, R83, -0.24046532809734344482 ;  /* 0xbe763c8b16537423 */ /* 0x000fe20000010053 */
[----:B------:R-:W-:Y:S01]  /*bc70*/  FFMA.FTZ R91, R82, R91, -0.24046532809734344482 ;  /* 0xbe763c8b525b7423 */ /* 0x000fe2000001005b */
[----:B------:R-:W-:Y:S01]  /*bc80*/  FFMA.FTZ R87, R24, R87, 0.28857114911079406738 ;  /* 0x3e93bf9918577423 */ /* 0x000fe20000010057 */
[----:B------:R-:W-:Y:S01]  /*bc90*/  FFMA.FTZ R89, R10, R89, -0.36067417263984680176 ;  /* 0xbeb8aa490a597423 */ /* 0x000fe20000010059 */
[----:B------:R-:W-:Y:S01]  /*bca0*/  F2FP.BF16.F32.PACK_AB R14, R14, R153 ;  /* 0x000000990e0e723e */ /* 0x000fe200000010ff */
[----:B------:R-:W-:Y:S01]  /*bcb0*/  FFMA.FTZ R83, R22, R83, 0.28857114911079406738 ;  /* 0x3e93bf9916537423 */ /* 0x000fe20000010053 */
[----:B------:R-:W-:Y:S01]  /*bcc0*/  FFMA.FTZ R91, R82, R91, 0.28857114911079406738 ;  /* 0x3e93bf99525b7423 */ /* 0x000fe2000001005b */
[----:B------:R-:W-:Y:S01]  /*bcd0*/  FFMA.FTZ R87, R24, R87, -0.36067417263984680176 ;  /* 0xbeb8aa4918577423 */ /* 0x000fe20000010057 */
[----:B------:R-:W-:Y:S01]  /*bce0*/  FFMA.FTZ R89, R10, R89, 0.48089820146560668945 ;  /* 0x3ef6384a0a597423 */ /* 0x000fe20000010059 */
[----:B------:R-:W-:Y:S01]  /*bcf0*/  FFMA.FTZ R83, R22, R83, -0.36067417263984680176 ;  /* 0xbeb8aa4916537423 */ /* 0x000fe20000010053 */
[----:B------:R-:W-:Y:S01]  /*bd00*/  FFMA.FTZ R91, R82, R91, -0.36067417263984680176 ;  /* 0xbeb8aa49525b7423 */ /* 0x000fe2000001005b */
[----:B------:R-:W-:Y:S01]  /*bd10*/  FFMA.FTZ R87, R24, R87, 0.48089820146560668945 ;  /* 0x3ef6384a18577423 */ /* 0x000fe20000010057 */
[----:B------:R0:W-:Y:S01]  /*bd20*/  STSM.16.M88.4 [R0], R12 ;  /* 0x0000000c00007844 */ /* 0x0001e20000000200 */
[----:B------:R-:W-:Y:S01]  /*bd30*/  ISETP.GE.U32.AND P0, PT, R16, 0x7f800000, PT ;  /* 0x7f8000001000780c */ /* 0x000fe20003f06070 */
[----:B------:R-:W-:Y:S01]  /*bd40*/  FFMA.FTZ R89, R10, R89, -0.72134751081466674805 ;  /* 0xbf38aa3b0a597423 */ /* 0x000fe20000010059 */
[----:B------:R-:W-:Y:S01]  /*bd50*/  FFMA.FTZ R83, R22, R83, 0.48089820146560668945 ;  /* 0x3ef6384a16537423 */ /* 0x000fe20000010053 */
[----:B------:R-:W-:Y:S01]  /*bd60*/  FFMA.FTZ R91, R82, R91, 0.48089820146560668945 ;  /* 0x3ef6384a525b7423 */ /* 0x000fe2000001005b */
[----:B------:R-:W-:Y:S01]  /*bd70*/  FFMA.FTZ R87, R24, R87, -0.72134751081466674805 ;  /* 0xbf38aa3b18577423 */ /* 0x000fe20000010057 */
[----:B------:R-:W-:Y:S01]  /*bd80*/  FMUL R89, R10, R89 ;  /* 0x000000590a597220 */ /* 0x000fe20000400000 */
[----:B------:R-:W-:Y:S01]  /*bd90*/  ISETP.GE.U32.AND P1, PT, R19, 0x7f800000, PT ;  /* 0x7f8000001300780c */ /* 0x000fe20003f26070 */
[----:B------:R-:W-:Y:S01]  /*bda0*/  FFMA.FTZ R83, R22, R83, -0.72134751081466674805 ;  /* 0xbf38aa3b16537423 */ /* 0x000fe20000010053 */
[----:B------:R-:W-:Y:S01]  /*bdb0*/  ISETP.GE.U32.AND P5, PT, R18, 0x7f800000, PT ;  /* 0x7f8000001200780c */ /* 0x000fe20003fa6070 */
[----:B------:R-:W-:Y:S01]  /*bdc0*/  FFMA.FTZ R91, R82, R91, -0.72134751081466674805 ;  /* 0xbf38aa3b525b7423 */ /* 0x000fe2000001005b */
[----:B------:R-:W-:Y:S01]  /*bdd0*/  ISETP.GE.U32.AND P4, PT, R17, 0x7f800000, PT ;  /* 0x7f8000001100780c */ /* 0x000fe20003f86070 */
[----:B------:R-:W-:Y:S01]  /*bde0*/  FMUL R87, R24, R87 ;  /* 0x0000005718577220 */ /* 0x000fe20000400000 */
[----:B------:R-:W-:Y:S01]  /*bdf0*/  FMUL R89, R10, R89 ;  /* 0x000000590a597220 */ /* 0x000fe20000400000 */
[----:B------:R-:W-:Y:S01]  /*be00*/  FMUL R83, R22, R83 ;  /* 0x0000005316537220 */ /* 0x000fe20000400000 */
[----:B------:R-:W-:Y:S01]  /*be10*/  FMUL R91, R82, R91 ;  /* 0x0000005b525b7220 */ /* 0x000fe20000400000 */
[----:B------:R-:W-:Y:S01]  /*be20*/  FMUL R87, R24, R87 ;  /* 0x0000005718577220 */ /* 0x000fe20000400000 */
[----:B------:R-:W-:Y:S01]  /*be30*/  FFMA.FTZ R89, R10, 1.4426950216293334961, R89 ;  /* 0x3fb8aa3b0a597823 */ /* 0x000fe20000010059 */
[----:B0-----:R-:W-:Y:S01]  /*be40*/  @P0 MOV R13, 0x7f800000 ;  /* 0x7f800000000d0802 */ /* 0x001fe20000000f00 */
[----:B------:R-:W-:Y:S01]  /*be50*/  FMUL R83, R22, R83 ;  /* 0x0000005316537220 */ /* 0x000fe20000400000 */
[----:B------:R-:W-:Y:S01]  /*be60*/  FMUL R91, R82, R91 ;  /* 0x0000005b525b7220 */ /* 0x000fe20000400000 */
[----:B------:R-:W-:Y:S01]  /*be70*/  FFMA.FTZ R24, R24, 1.4426950216293334961, R87 ;  /* 0x3fb8aa3b18187823 */ /* 0x000fe20000010057 */
[----:B------:R-:W-:Y:S01]  /*be80*/  LOP3.LUT R87, R218, 0xff, RZ, 0xc0, !PT ;  /* 0x000000ffda577812 */ /* 0x000fe200078ec0ff */
[----:B------:R-:W-:Y:S01]  /*be90*/  FADD R86, R86, R89 ;  /* 0x0000005956567221 */ /* 0x000fe20000000000 */
[----:B------:R-:W-:Y:S01]  /*bea0*/  @P0 FFMA.FTZ R86, R16, R13, +INF ;  /* 0x7f80000010560423 */ /* 0x000fe2000001000d */
[----:B------:R-:W-:Y:S01]  /*beb0*/  FFMA.FTZ R10, R22, 1.4426950216293334961, R83 ;  /* 0x3fb8aa3b160a7823 */ /* 0x000fe20000010053 */
[----:B------:R-:W-:Y:S01]  /*bec0*/  FFMA.FTZ R91, R82, 1.4426950216293334961, R91 ;  /* 0x3fb8aa3b525b7823 */ /* 0x000fe2000001005b */
[----:B------:R-:W-:Y:S01]  /*bed0*/  @P1 IMAD.MOV.U32 R12, RZ, RZ, 0x7f800000 ;  /* 0x7f800000ff0c1424 */ /* 0x000fe200078e00ff */
[----:B------:R-:W-:Y:S01]  /*bee0*/  LEA R87, R87, UR7, 0x4 ;  /* 0x0000000757577c11 */ /* 0x000fe2000f8e20ff */
[----:B------:R-:W-:-:S02]  /*bef0*/  @P5 IMAD.MOV.U32 R13, RZ, RZ, 0x7f800000 ;  /* 0x7f800000ff0d5424 */ /* 0x000fc400078e00ff */
[----:B------:R-:W-:Y:S01]  /*bf00*/  FADD R10, R23, R10 ;  /* 0x0000000a170a7221 */ /* 0x000fe20000000000 */
[----:B------:R-:W-:Y:S02]  /*bf10*/  @P4 IMAD.MOV.U32 R14, RZ, RZ, 0x7f800000 ;  /* 0x7f800000ff0e4424 */ /* 0x000fe400078e00ff */
[----:B------:R-:W-:Y:S01]  /*bf20*/  FADD R82, R21, R24 ;  /* 0x0000001815527221 */ /* 0x000fe20000000000 */
[----:B------:R-:W-:Y:S01]  /*bf30*/  FADD R83, R20, R91 ;  /* 0x0000005b14537221 */ /* 0x000fe20000000000 */
[----:B------:R-:W-:Y:S01]  /*bf40*/  @P1 FFMA.FTZ R10, R19, R12, +INF ;  /* 0x7f800000130a1423 */ /* 0x000fe2000001000c */
[----:B------:R-:W-:Y:S01]  /*bf50*/  @P5 FFMA.FTZ R82, R18, R13, +INF ;  /* 0x7f80000012525423 */ /* 0x000fe2000001000d */
[----:B------:R-:W-:Y:S01]  /*bf60*/  @P4 FFMA.FTZ R83, R17, R14, +INF ;  /* 0x7f80000011534423 */ /* 0x000fe2000001000e */
[----:B------:R-:W-:Y:S01]  /*bf70*/  BAR.SYNC.DEFER_BLOCKING 0x0 ;  /* 0x0000000000007b1d */ /* 0x000fe20000010000 */
[----:B------:R-:W-:Y:S02]  /*bf80*/  F2FP.BF16.F32.PACK_AB R20, R93, R92 ;  /* 0x0000005c5d14723e */ /* 0x000fe400000010ff */
[----:B------:R-:W-:-:S02]  /*bf90*/  F2FP.BF16.F32.PACK_AB R21, R95, R94 ;  /* 0x0000005e5f15723e */ /* 0x000fc400000010ff */
[----:B------:R-:W-:Y:S02]  /*bfa0*/  F2FP.BF16.F32.PACK_AB R22, R29, R28 ;  /* 0x0000001c1d16723e */ /* 0x000fe400000010ff */
[----:B------:R-:W-:Y:S02]  /*bfb0*/  F2FP.BF16.F32.PACK_AB R23, R31, R30 ;  /* 0x0000001e1f17723e */ /* 0x000fe400000010ff */
[----:B------:R-:W-:Y:S02]  /*bfc0*/  FSETP.NEU.AND P3, PT, R16, RZ, PT ;  /* 0x000000ff1000720b */ /* 0x000fe40003f6d000 */
[----:B------:R-:W-:Y:S02]  /*bfd0*/  FSETP.NEU.AND P2, PT, R19, RZ, PT ;  /* 0x000000ff1300720b */ /* 0x000fe40003f4d000 */
[----:B------:R-:W-:Y:S02]  /*bfe0*/  FSETP.NEU.AND P1, PT, R18, RZ, PT ;  /* 0x000000ff1200720b */ /* 0x000fe40003f2d000 */
[----:B------:R-:W-:-:S02]  /*bff0*/  FSETP.NEU.AND P0, PT, R17, RZ, PT ;  /* 0x000000ff1100720b */ /* 0x000fc40003f0d000 */
[----:B------:R-:W-:Y:S02]  /*c000*/  F2FP.BF16.F32.PACK_AB R26, R26, R27 ;  /* 0x0000001b1a1a723e */ /* 0x000fe400000010ff */
[----:B------:R-:W-:Y:S02]  /*c010*/  F2FP.BF16.F32.PACK_AB R24, R97, R96 ;  /* 0x000000606118723e */ /* 0x000fe400000010ff */
[----:B------:R-:W-:Y:S02]  /*c020*/  F2FP.BF16.F32.PACK_AB R25, R25, R98 ;  /* 0x000000621919723e */ /* 0x000fe400000010ff */
[----:B------:R-:W-:Y:S01]  /*c030*/  F2FP.BF16.F32.PACK_AB R27, R35, R34 ;  /* 0x00000022231b723e */ /* 0x000fe200000010ff */
[----:B------:R-:W0:Y:S01]  /*c040*/  LDS.128 R12, [R87] ;  /* 0x00000000570c7984 */ /* 0x000e220000000c00 */
[----:B------:R-:W-:Y:S02]  /*c050*/  F2FP.BF16.F32.PACK_AB R28, R101, R100 ;  /* 0x00000064651c723e */ /* 0x000fe400000010ff */
[----:B------:R-:W-:Y:S01]  /*c060*/  F2FP.BF16.F32.PACK_AB R29, R103, R102 ;  /* 0x00000066671d723e */ /* 0x000fe200000010ff */
[----:B------:R-:W-:Y:S01]  /*c070*/  BAR.SYNC.DEFER_BLOCKING 0x0 ;  /* 0x0000000000007b1d */ /* 0x000fe20000010000 */
[----:B------:R-:W-:-:S02]  /*c080*/  F2FP.BF16.F32.PACK_AB R30, R37, R36 ;  /* 0x00000024251e723e */ /* 0x000fc400000010ff */
[----:B------:R-:W-:Y:S02]  /*c090*/  F2FP.BF16.F32.PACK_AB R31, R39, R38 ;  /* 0x00000026271f723e */ /* 0x000fe400000010ff */
[----:B------:R-:W-:-:S03]  /*c0a0*/  F2FP.BF16.F32.PACK_AB R32, R32, R99 ;  /* 0x000000632020723e */ /* 0x000fc600000010ff */
[----:B------:R-:W1:Y:S01]  /*c0b0*/  LDC R101, c[0x0][0x278] ;  /* 0x00009e00ff657b82 */ /* 0x000e620000000800 */
        /* <DEDUP_REMOVED lines=8> */
[----:B------:R-:W-:Y:S01]  /*c140*/  F2FP.BF16.F32.PACK_AB R37, R115, R114 ;  /* 0x000000727325723e */ /* 0x000fe200000010ff */
[----:B------:R-:W-:Y:S01]  /*c150*/  STSM.16.M88.4 [R0], R20 ;  /* 0x0000001400007844 */ /* 0x000fe20000000200 */
[----:B------:R-:W-:Y:S02]  /*c160*/  F2FP.BF16.F32.PACK_AB R38, R49, R48 ;  /* 0x000000303126723e */ /* 0x000fe400000010ff */
[----:B------:R-:W-:Y:S01]  /*c170*/  F2FP.BF16.F32.PACK_AB R39, R51, R50 ;  /* 0x000000323327723e */ /* 0x000fe200000010ff */
[----:B------:R-:W-:Y:S01]  /*c180*/  BAR.SYNC.DEFER_BLOCKING 0x0 ;  /* 0x0000000000007b1d */ /* 0x000fe20000010000 */
        /* <DEDUP_REMOVED lines=11> */
[----:B------:R-:W-:Y:S01]  /*c240*/  F2FP.BF16.F32.PACK_AB R59, R63, R62 ;  /* 0x0000003e3f3b723e */ /* 0x000fe200000010ff */
[----:B------:R-:W2:Y:S01]  /*c250*/  LDS.128 R16, [R87] ;  /* 0x0000000057107984 */ /* 0x000ea20000000c00 */
[----:B------:R-:W-:-:S02]  /*c260*/  F2FP.BF16.F32.PACK_AB R52, R129, R128 ;  /* 0x000000808134723e */ /* 0x000fc400000010ff */
[----:B------:R-:W-:Y:S01]  /*c270*/  F2FP.BF16.F32.PACK_AB R53, R131, R130 ;  /* 0x000000828335723e */ /* 0x000fe200000010ff */
[----:B------:R-:W-:Y:S01]  /*c280*/  BAR.SYNC.DEFER_BLOCKING 0x0 ;  /* 0x0000000000007b1d */ /* 0x000fe20000010000 */
[----:B------:R-:W-:Y:S01]  /*c290*/  F2FP.BF16.F32.PACK_AB R54, R65, R64 ;  /* 0x000000404136723e */ /* 0x000fe200000010ff */
[----:B------:R-:W-:Y:S01]  /*c2a0*/  IMAD R64, R216, UR5, RZ ;  /* 0x00000005d8407c24 */ /* 0x000fe2000f8e02ff */
[----:B------:R-:W-:Y:S01]  /*c2b0*/  F2FP.BF16.F32.PACK_AB R55, R67, R66 ;  /* 0x000000424337723e */ /* 0x000fe200000010ff */
[----:B------:R-:W-:Y:S01]  /*c2c0*/  USHF.L.U32 UR5, UR4, 0x1, URZ ;  /* 0x0000000104057899 */ /* 0x000fe2000800063f */
[----:B------:R-:W-:Y:S02]  /*c2d0*/  F2FP.BF16.F32.PACK_AB R60, R133, R132 ;  /* 0x00000084853c723e */ /* 0x000fe400000010ff */
[----:B------:R-:W-:Y:S02]  /*c2e0*/  F2FP.BF16.F32.PACK_AB R61, R135, R134 ;  /* 0x00000086873d723e */ /* 0x000fe400000010ff */
[----:B------:R-:W-:-:S02]  /*c2f0*/  F2FP.BF16.F32.PACK_AB R62, R69, R68 ;  /* 0x00000044453e723e */ /* 0x000fc400000010ff */
[----:B------:R-:W-:Y:S01]  /*c300*/  F2FP.BF16.F32.PACK_AB R63, R71, R70 ;  /* 0x00000046473f723e */ /* 0x000fe200000010ff */
[----:B------:R-:W3:Y:S01]  /*c310*/  LDC.64 R68, c[0x0][0x228] ;  /* 0x00008a00ff447b82 */ /* 0x000ee20000000a00 */
[----:B------:R-:W-:Y:S02]  /*c320*/  F2FP.BF16.F32.PACK_AB R136, R137, R136 ;  /* 0x000000888988723e */ /* 0x000fe400000010ff */
[----:B------:R-:W-:Y:S02]  /*c330*/  F2FP.BF16.F32.PACK_AB R137, R139, R138 ;  /* 0x0000008a8b89723e */ /* 0x000fe400000010ff */
[----:B------:R-:W-:Y:S01]  /*c340*/  F2FP.BF16.F32.PACK_AB R138, R73, R72 ;  /* 0x00000048498a723e */ /* 0x000fe200000010ff */
[----:B------:R-:W-:Y:S01]  /*c350*/  IMAD.SHL.U32 R73, R64, 0x2, RZ ;  /* 0x0000000240497824 */ /* 0x000fe200078e00ff */
[----:B------:R-:W-:Y:S02]  /*c360*/  F2FP.BF16.F32.PACK_AB R139, R75, R74 ;  /* 0x0000004a4b8b723e */ /* 0x000fe400000010ff */
[----:B------:R-:W-:Y:S01]  /*c370*/  F2FP.BF16.F32.PACK_AB R140, R141, R140 ;  /* 0x0000008c8d8c723e */ /* 0x000fe200000010ff */
[----:B------:R-:W4:Y:S01]  /*c380*/  LDC R75, c[0x0][0x278] ;  /* 0x00009e00ff4b7b82 */ /* 0x000f220000000800 */
[----:B------:R-:W-:Y:S01]  /*c390*/  F2FP.BF16.F32.PACK_AB R141, R143, R142 ;  /* 0x0000008e8f8d723e */ /* 0x000fe200000010ff */
[----:B------:R-:W-:Y:S01]  /*c3a0*/  STSM.16.M88.4 [R0], R24 ;  /* 0x0000001800007844 */ /* 0x000fe20000000200 */
[----:B------:R-:W-:-:S02]  /*c3b0*/  F2FP.BF16.F32.PACK_AB R142, R77, R76 ;  /* 0x0000004c4d8e723e */ /* 0x000fc400000010ff */
[----:B------:R-:W-:-:S03]  /*c3c0*/  F2FP.BF16.F32.PACK_AB R143, R79, R78 ;  /* 0x0000004e4f8f723e */ /* 0x000fc600000010ff */
[----:B------:R-:W-:Y:S01]  /*c3d0*/  BAR.SYNC.DEFER_BLOCKING 0x0 ;  /* 0x0000000000007b1d */ /* 0x000fe20000010000 */
[----:B------:R-:W-:Y:S02]  /*c3e0*/  F2FP.BF16.F32.PACK_AB R144, R145, R144 ;  /* 0x000000909190723e */ /* 0x000fe400000010ff */
[----:B------:R-:W-:Y:S02]  /*c3f0*/  F2FP.BF16.F32.PACK_AB R145, R147, R146 ;  /* 0x000000929391723e */ /* 0x000fe400000010ff */
[----:B------:R-:W-:Y:S01]  /*c400*/  F2FP.BF16.F32.PACK_AB R147, R6, R11 ;  /* 0x0000000b0693723e */ /* 0x000fe200000010ff */
[----:B------:R-:W-:Y:S01]  /*c410*/  IMAD.HI R6, R64, 0x2, RZ ;  /* 0x0000000240067827 */ /* 0x000fe200078e02ff */
[----:B------:R-:W-:Y:S02]  /*c420*/  F2FP.BF16.F32.PACK_AB R146, R81, R80 ;  /* 0x000000505192723e */ /* 0x000fe400000010ff */
[----:B---3--:R-:W-:Y:S01]  /*c430*/  IADD3 R72, P4, P5, R73, UR5, R68 ;  /* 0x0000000549487c10 */ /* 0x008fe2000fd9e044 */
[----:B------:R-:W-:Y:S01]  /*c440*/  UIMAD.WIDE UR4, UR4, 0x2, URZ ;  /* 0x00000002040478a5 */ /* 0x000fe2000f8e023f */
[----:B------:R-:W-:-:S02]  /*c450*/  F2FP.BF16.F32.PACK_AB R148, R149, R148 ;  /* 0x000000949594723e */ /* 0x000fc400000010ff */
[----:B------:R-:W-:Y:S02]  /*c460*/  F2FP.BF16.F32.PACK_AB R149, R151, R150 ;  /* 0x000000969795723e */ /* 0x000fe400000010ff */
[----:B------:R-:W-:Y:S02]  /*c470*/  F2FP.BF16.F32.PACK_AB R150, R85, R84 ;  /* 0x000000545596723e */ /* 0x000fe400000010ff */
[----:B------:R-:W-:Y:S01]  /*c480*/  IADD3.X R73, R6, UR5, R69, P4, P5 ;  /* 0x0000000506497c10 */ /* 0x000fe2000a7ea445 */
[C---:B----4-:R-:W-:Y:S01]  /*c490*/  IMAD.SHL.U32 R11, R75.reuse, 0x2, RZ ;  /* 0x000000024b0b7824 */ /* 0x050fe200078e00ff */
[----:B------:R-:W-:Y:S01]  /*c4a0*/  F2FP.BF16.F32.PACK_AB R151, R4, R5 ;  /* 0x000000050497723e */ /* 0x000fe200000010ff */
[C---:B------:R-:W-:Y:S01]  /*c4b0*/  IMAD R85, R75.reuse, 0x6, RZ ;  /* 0x000000064b557824 */ /* 0x040fe200078e02ff */
[CC--:B------:R-:W-:Y:S01]  /*c4c0*/  LEA R76, P5, R75.reuse, R72.reuse, 0x2 ;  /* 0x000000484b4c7211 */ /* 0x0c0fe200078a10ff */
[----:B------:R-:W-:Y:S01]  /*c4d0*/  IMAD R89, R75, 0xa, RZ ;  /* 0x0000000a4b597824 */ /* 0x000fe200078e02ff */
[-C--:B------:R-:W-:Y:S01]  /*c4e0*/  IADD3 R4, P4, R11, R72.reuse, RZ ;  /* 0x000000480b047210 */ /* 0x080fe20007f9e0ff */
[----:B------:R-:W3:Y:S01]  /*c4f0*/  LDS.128 R20, [R87] ;  /* 0x0000000057147984 */ /* 0x000ee20000000c00 */
[----:B0-----:R-:W-:Y:S01]  /*c500*/  PRMT R6, R12, 0x7632, R6 ;  /* 0x000076320c067816 */ /* 0x001fe20000000006 */
[C---:B------:R-:W-:Y:S01]  /*c510*/  IMAD R91, R75.reuse, 0xc, RZ ;  /* 0x0000000c4b5b7824 */ /* 0x040fe200078e02ff */
[-C--:B------:R-:W-:Y:S01]  /*c520*/  LEA.HI.X.SX32 R5, R75, R73.reuse, 0x1, P4 ;  /* 0x000000494b057211 */ /* 0x080fe200020f0eff */
[----:B------:R-:W-:Y:S01]  /*c530*/  BAR.SYNC.DEFER_BLOCKING 0x0 ;  /* 0x0000000000007b1d */ /* 0x000fe20000010000 */
[-C--:B------:R-:W-:Y:S01]  /*c540*/  LEA.HI.X.SX32 R77, R11, R73.reuse, 0x1, P5 ;  /* 0x000000490b4d7211 */ /* 0x080fe200028f0eff */
[----:B------:R-:W-:Y:S01]  /*c550*/  IMAD R11, R75, 0x3, RZ ;  /* 0x000000034b0b7824 */ /* 0x000fe200078e02ff */
[-C--:B------:R-:W-:Y:S01]  /*c560*/  IADD3 R78, P5, R85, R72.reuse, RZ ;  /* 0x00000048554e7210 */ /* 0x080fe20007fbe0ff */
[C---:B------:R-:W-:Y:S01]  /*c570*/  IMAD.SHL.U32 R81, R75.reuse, 0x4, RZ ;  /* 0x000000044b517824 */ /* 0x040fe200078e00ff */
[C---:B------:R-:W-:Y:S01]  /*c580*/  LEA R80, P4, R75.reuse, R72, 0x3 ;  /* 0x000000484b507211 */ /* 0x040fe200078818ff */
[----:B------:R-:W-:Y:S01]  /*c590*/  IMAD R93, R75, 0xe, RZ ;  /* 0x0000000e4b5d7824 */ /* 0x000fe200078e02ff */
[-C--:B------:R-:W-:Y:S01]  /*c5a0*/  LEA.HI.X.SX32 R79, R11, R73.reuse, 0x1, P5 ;  /* 0x000000490b4f7211 */ /* 0x080fe200028f0eff */
[----:B------:R-:W-:Y:S01]  /*c5b0*/  IMAD R11, R75, 0x7, RZ ;  /* 0x000000074b0b7824 */ /* 0x000fe200078e02ff */
[----:B------:R-:W-:Y:S01]  /*c5c0*/  PRMT R74, R13, 0x7632, R74 ;  /* 0x000076320d4a7816 */ /* 0x000fe2000000004a */
[----:B------:R-:W-:Y:S01]  /*c5d0*/  IMAD R95, R75, 0x12, RZ ;  /* 0x000000124b5f7824 */ /* 0x000fe200078e02ff */
[----:B------:R-:W-:Y:S01]  /*c5e0*/  LEA.HI.X.SX32 R81, R81, R73, 0x1, P4 ;  /* 0x0000004951517211 */ /* 0x000fe200020f0eff */
[C---:B------:R-:W-:Y:S01]  /*c5f0*/  IMAD R97, R75.reuse, 0x14, RZ ;  /* 0x000000144b617824 */ /* 0x040fe200078e02ff */
[----:B------:R-:W-:Y:S01]  /*c600*/  FSEL R86, R86, -INF , P3 ;  /* 0xff80000056567808 */ /* 0x000fe20001800000 */
[C---:B------:R-:W-:Y:S01]  /*c610*/  IMAD R99, R75.reuse, 0x1c, RZ ;  /* 0x0000001c4b637824 */ /* 0x040fe200078e02ff */
[----:B------:R-:W-:Y:S01]  /*c620*/  FSEL R82, R82, -INF , P1 ;  /* 0xff80000052527808 */ /* 0x000fe20000800000 */
[----:B------:R-:W-:Y:S01]  /*c630*/  IMAD R105, R75, 0x2a, RZ ;  /* 0x0000002a4b697824 */ /* 0x000fe200078e02ff */
[----:B------:R-:W-:Y:S01]  /*c640*/  FSEL R83, R83, -INF , P0 ;  /* 0xff80000053537808 */ /* 0x000fe20000000000 */
[C---:B------:R-:W-:Y:S01]  /*c650*/  IMAD R107, R75.reuse, 0x2c, RZ ;  /* 0x0000002c4b6b7824 */ /* 0x040fe200078e02ff */
[----:B------:R-:W-:Y:S01]  /*c660*/  ULDC UR4, c[0x0][0x27c] ;  /* 0x00009f0000047ab9 */ /* 0x000fe20000000800 */
[----:B------:R-:W-:-:S02]  /*c670*/  IMAD R109, R75, 0x30, RZ ;  /* 0x000000304b6d7824 */ /* 0x000fc400078e02ff */
[----:B------:R-:W-:Y:S01]  /*c680*/  FFMA R82, R82, 0.69314718246459960938, R7 ;  /* 0x3f31721852527823 */ /* 0x000fe20000000007 */
[----:B------:R-:W-:Y:S02]  /*c690*/  IMAD R111, R75, 0x32, RZ ;  /* 0x000000324b6f7824 */ /* 0x000fe400078e02ff */
[----:B------:R-:W-:Y:S01]  /*c6a0*/  FFMA R83, R83, 0.69314718246459960938, R2 ;  /* 0x3f31721853537823 */ /* 0x000fe20000000002 */
[----:B------:R-:W-:Y:S01]  /*c6b0*/  STSM.16.M88.4 [R0], R28 ;  /* 0x0000001c00007844 */ /* 0x000fe20000000200 */
[C---:B------:R-:W-:Y:S01]  /*c6c0*/  IMAD R113, R75.reuse, 0x34, RZ ;  /* 0x000000344b717824 */ /* 0x040fe200078e02ff */
[----:B------:R-:W-:Y:S01]  /*c6d0*/  UIMAD UR4, UR6, UR4, URZ ;  /* 0x00000004060472a4 */ /* 0x000fe2000f8e023f */
[C---:B------:R-:W-:Y:S01]  /*c6e0*/  IMAD R115, R75.reuse, 0x38, RZ ;  /* 0x000000384b737824 */ /* 0x040fe200078e02ff */
[----:B------:R-:W-:Y:S01]  /*c6f0*/  BAR.SYNC.DEFER_BLOCKING 0x0 ;  /* 0x0000000000007b1d */ /* 0x000fe20000010000 */
[C---:B------:R-:W-:Y:S01]  /*c700*/  IMAD R117, R75.reuse, 0x3a, RZ ;  /* 0x0000003a4b757824 */ /* 0x040fe200078e02ff */
[----:B------:R-:W-:Y:S01]  /*c710*/  USHF.L.U32 UR6, UR4, 0x2, URZ ;  /* 0x0000000204067899 */ /* 0x000fe2000800063f */
[C---:B------:R-:W-:Y:S01]  /*c720*/  IMAD R119, R75.reuse, 0x3c, RZ ;  /* 0x0000003c4b777824 */ /* 0x040fe200078e02ff */
[----:B------:R-:W-:Y:S01]  /*c730*/  UIMAD.WIDE UR4, UR4, 0x4, URZ ;  /* 0x00000004040478a5 */ /* 0x000fe2000f8e023f */
[----:B------:R-:W-:-:S02]  /*c740*/  IMAD R121, R75, 0x3e, RZ ;  /* 0x0000003e4b797824 */ /* 0x000fc400078e02ff */
[C---:B------:R-:W-:Y:S02]  /*c750*/  IMAD R123, R75.reuse, 0x42, RZ ;  /* 0x000000424b7b7824 */ /* 0x040fe400078e02ff */
[C---:B------:R-:W-:Y:S02]  /*c760*/  IMAD R125, R75.reuse, 0x44, RZ ;  /* 0x000000444b7d7824 */ /* 0x040fe400078e02ff */
[C---:B------:R-:W-:Y:S02]  /*c770*/  IMAD R127, R75.reuse, 0x46, RZ ;  /* 0x000000464b7f7824 */ /* 0x040fe400078e02ff */
[C---:B------:R-:W-:Y:S02]  /*c780*/  IMAD R129, R75.reuse, 0x48, RZ ;  /* 0x000000484b817824 */ /* 0x040fe400078e02ff */
[C---:B------:R-:W-:Y:S02]  /*c790*/  IMAD R131, R75.reuse, 0x4a, RZ ;  /* 0x0000004a4b837824 */ /* 0x040fe400078e02ff */
[----:B------:R-:W-:Y:S01]  /*c7a0*/  IMAD R103, R75, 0x4e, RZ ;  /* 0x0000004e4b677824 */ /* 0x000fe200078e02ff */
[----:B------:R-:W0:Y:S01]  /*c7b0*/  LDS.128 R24, [R87] ;  /* 0x0000000057187984 */ /* 0x000e220000000c00 */
[----:B------:R-:W-:Y:S06]  /*c7c0*/  BAR.SYNC.DEFER_BLOCKING 0x0 ;  /* 0x0000000000007b1d */ /* 0x000fec0000010000 */
[----:B------:R-:W-:Y:S02]  /*c7d0*/  STSM.16.M88.4 [R0], R32 ;  /* 0x0000002000007844 */ /* 0x000fe40000000200 */
[----:B------:R-:W-:Y:S06]  /*c7e0*/  BAR.SYNC.DEFER_BLOCKING 0x0 ;  /* 0x0000000000007b1d */ /* 0x000fec0000010000 */
[----:B------:R-:W-:Y:S02]  /*c7f0*/  LDS.128 R28, [R87] ;  /* 0x00000000571c7984 */ /* 0x000fe40000000c00 */
        /* <DEDUP_REMOVED lines=11> */
[----:B------:R-:W4:Y:S02]  /*c8b0*/  LDS.128 R36, [R87] ;  /* 0x0000000057247984 */ /* 0x000f240000000c00 */
[----:B------:R-:W-:Y:S06]  /*c8c0*/  BAR.SYNC.DEFER_BLOCKING 0x0 ;  /* 0x0000000000007b1d */ /* 0x000fec0000010000 */
[----:B------:R-:W-:Y:S02]  /*c8d0*/  STSM.16.M88.4 [R0], R44 ;  /* 0x0000002c00007844 */ /* 0x000fe40000000200 */
[----:B------:R-:W-:Y:S06]  /*c8e0*/  BAR.SYNC.DEFER_BLOCKING 0x0 ;  /* 0x0000000000007b1d */ /* 0x000fec0000010000 */
[----:B------:R-:W5:Y:S02]  /*c8f0*/  LDS.128 R48, [R87] ;  /* 0x0000000057307984 */ /* 0x000f640000000c00 */
        /* <DEDUP_REMOVED lines=19> */
[----:B------:R-:W5:Y:S02]  /*ca30*/  LDS.128 R64, [R87] ;  /* 0x0000000057407984 */ /* 0x000f640000000c00 */
[----:B------:R-:W-:Y:S06]  /*ca40*/  BAR.SYNC.DEFER_BLOCKING 0x0 ;  /* 0x0000000000007b1d */ /* 0x000fec0000010000 */
[----:B------:R-:W-:Y:S02]  /*ca50*/  STSM.16.M88.4 [R0], R144 ;  /* 0x0000009000007844 */ /* 0x000fe40000000200 */
[----:B------:R-:W-:Y:S06]  /*ca60*/  BAR.SYNC.DEFER_BLOCKING 0x0 ;  /* 0x0000000000007b1d */ /* 0x000fec0000010000 */
[----:B------:R-:W5:Y:S02]  /*ca70*/  LDS.128 R68, [R87] ;  /* 0x0000000057447984 */ /* 0x000f640000000c00 */
[----:B------:R-:W-:Y:S06]  /*ca80*/  BAR.SYNC.DEFER_BLOCKING 0x0 ;  /* 0x0000000000007b1d */ /* 0x000fec0000010000 */
[----:B------:R1:W-:Y:S02]  /*ca90*/  STSM.16.M88.4 [R0], R148 ;  /* 0x0000009400007844 */ /* 0x0003e40000000200 */
[----:B------:R-:W-:Y:S01]  /*caa0*/  BAR.SYNC.DEFER_BLOCKING 0x0 ;  /* 0x0000000000007b1d */ /* 0x000fe20000010000 */
[----:B-1----:R-:W-:-:S05]  /*cab0*/  PRMT R0, R14, 0x7632, R0 ;  /* 0x000076320e007816 */ /* 0x002fca0000000000 */
[----:B------:R1:W-:Y:S04]  /*cac0*/  STG.E.U16 desc[UR14][R72.64], R12 ;  /* 0x0000000c48007986 */ /* 0x0003e8000c10150e */
[----:B------:R2:W-:Y:S04]  /*cad0*/  STG.E.U16 desc[UR14][R4.64], R6 ;  /* 0x0000000604007986 */ /* 0x0005e8000c10150e */
[----:B------:R3:W-:Y:S01]  /*cae0*/  STG.E.U16 desc[UR14][R76.64], R13 ;  /* 0x0000000d4c007986 */ /* 0x0007e2000c10150e */
[----:B-1----:R-:W-:-:S03]  /*caf0*/  IADD3 R12, P6, R91, R72, RZ ;  /* 0x000000485b0c7210 */ /* 0x002fc60007fde0ff */
[----:B------:R1:W-:Y:S01]  /*cb00*/  STG.E.U16 desc[UR14][R78.64], R74 ;  /* 0x0000004a4e007986 */ /* 0x0003e2000c10150e */
[----:B--2---:R-:W-:Y:S01]  /*cb10*/  IMAD R5, R75, 0x5, RZ ;  /* 0x000000054b057824 */ /* 0x004fe200078e02ff */
[-C--:B------:R-:W-:Y:S02]  /*cb20*/  IADD3 R4, P5, R89, R72.reuse, RZ ;  /* 0x0000004859047210 */ /* 0x080fe40007fbe0ff */
[----:B------:R2:W-:Y:S01]  /*cb30*/  STG.E.U16 desc[UR14][R80.64], R14 ;  /* 0x0000000e50007986 */ /* 0x0005e2000c10150e */
[----:B------:R-:W-:Y:S02]  /*cb40*/  PRMT R6, R15, 0x7632, R6 ;  /* 0x000076320f067816 */ /* 0x000fe40000000006 */
[-C--:B------:R-:W-:Y:S02]  /*cb50*/  LEA.HI.X.SX32 R5, R5, R73.reuse, 0x1, P5 ;  /* 0x0000004905057211 */ /* 0x080fe400028f0eff */
[----:B---3--:R-:W-:Y:S02]  /*cb60*/  LEA.HI.X.SX32 R13, R85, R73, 0x1, P6 ;  /* 0x00000049550d7211 */ /* 0x008fe400030f0eff */
[----:B------:R-:W-:Y:S01]  /*cb70*/  IADD3 R76, P4, R93, R72, RZ ;  /* 0x000000485d4c7210 */ /* 0x000fe20007f9e0ff */
[----:B------:R3:W-:Y:S01]  /*cb80*/  STG.E.U16 desc[UR14][R4.64], R0 ;  /* 0x0000000004007986 */ /* 0x0007e2000c10150e */
[----:B------:R-:W-:-:S02]  /*cb90*/  SHF.L.U32 R85, R75, 0x3, RZ ;  /* 0x000000034b557819 */ /* 0x000fc400000006ff */
[-C--:B-1----:R-:W-:Y:S01]  /*cba0*/  LEA R78, P5, R75, R72.reuse, 0x4 ;  /* 0x000000484b4e7211 */ /* 0x082fe200078a20ff */
[----:B------:R1:W-:Y:S01]  /*cbb0*/  STG.E.U16 desc[UR14][R12.64], R15 ;  /* 0x0000000f0c007986 */ /* 0x0003e2000c10150e */
[-C--:B------:R-:W-:Y:S01]  /*cbc0*/  LEA.HI.X.SX32 R77, R11, R73.reuse, 0x1, P4 ;  /* 0x000000490b4d7211 */ /* 0x080fe200020f0eff */
[----:B--2---:R-:W-:Y:S01]  /*cbd0*/  IMAD R81, R75, 0x16, RZ ;  /* 0x000000164b517824 */ /* 0x004fe200078e02ff */
[----:B------:R-:W-:Y:S01]  /*cbe0*/  LEA.HI.X.SX32 R79, R85, R73, 0x1, P5 ;  /* 0x00000049554f7211 */ /* 0x000fe200028f0eff */
[C---:B------:R-:W-:Y:S02]  /*cbf0*/  IMAD R85, R75.reuse, 0x18, RZ ;  /* 0x000000184b557824 */ /* 0x040fe400078e02ff */
[C---:B------:R-:W-:Y:S01]  /*cc00*/  IMAD R11, R75.reuse, 0xb, RZ ;  /* 0x0000000b4b0b7824 */ /* 0x040fe200078e02ff */
[----:B------:R2:W-:Y:S01]  /*cc10*/  STG.E.U16 desc[UR14][R76.64], R6 ;  /* 0x000000064c007986 */ /* 0x0005e2000c10150e */
[----:B---3--:R-:W-:Y:S01]  /*cc20*/  IMAD R5, R75, 0x9, RZ ;  /* 0x000000094b057824 */ /* 0x008fe200078e02ff */
[----:B------:R-:W-:-:S02]  /*cc30*/  IADD3 R4, P4, R95, R72, RZ ;  /* 0x000000485f047210 */ /* 0x000fc40007f9e0ff */
[----:B------:R-:W-:Y:S01]  /*cc40*/  PRMT R0, R16, 0x7632, R0 ;  /* 0x0000763210007816 */ /* 0x000fe20000000000 */
[----:B------:R3:W-:Y:S01]  /*cc50*/  STG.E.U16 desc[UR14][R78.64], R16 ;  /* 0x000000104e007986 */ /* 0x0007e2000c10150e */
[-C--:B-1----:R-:W-:Y:S02]  /*cc60*/  IADD3 R12, P5, R97, R72.reuse, RZ ;  /* 0x00000048610c7210 */ /* 0x082fe40007fbe0ff */
[-C--:B------:R-:W-:Y:S02]  /*cc70*/  LEA.HI.X.SX32 R5, R5, R73.reuse, 0x1, P4 ;  /* 0x0000004905057211 */ /* 0x080fe400020f0eff */
[----:B------:R-:W-:Y:S01]  /*cc80*/  LEA.HI.X.SX32 R13, R89, R73, 0x1, P5 ;  /* 0x00000049590d7211 */ /* 0x000fe200028f0eff */
[----:B------:R-:W-:Y:S01]  /*cc90*/  IMAD R89, R75, 0x1a, RZ ;  /* 0x0000001a4b597824 */ /* 0x000fe200078e02ff */
[-C--:B------:R-:W-:Y:S01]  /*cca0*/  IADD3 R14, P5, R81, R72.reuse, RZ ;  /* 0x00000048510e7210 */ /* 0x080fe20007fbe0ff */
[----:B------:R1:W-:Y:S01]  /*ccb0*/  STG.E.U16 desc[UR14][R4.64], R0 ;  /* 0x0000000004007986 */ /* 0x0003e2000c10150e */
[----:B--2---:R-:W-:-:S02]  /*ccc0*/  IADD3 R76, P4, R85, R72, RZ ;  /* 0x00000048554c7210 */ /* 0x004fc40007f9e0ff */
[-C--:B------:R-:W-:Y:S01]  /*ccd0*/  LEA.HI.X.SX32 R15, R11, R73.reuse, 0x1, P5 ;  /* 0x000000490b0f7211 */ /* 0x080fe200028f0eff */
[----:B------:R2:W-:Y:S01]  /*cce0*/  STG.E.U16 desc[UR14][R12.64], R17 ;  /* 0x000000110c007986 */ /* 0x0005e2000c10150e */
[----:B---3--:R-:W-:Y:S01]  /*ccf0*/  IMAD R79, R75, 0x1e, RZ ;  /* 0x0000001e4b4f7824 */ /* 0x008fe200078e02ff */
[----:B------:R-:W-:Y:S01]  /*cd00*/  LEA.HI.X.SX32 R77, R91, R73, 0x1, P4 ;  /* 0x000000495b4d7211 */ /* 0x000fe200020f0eff */
[----:B------:R-:W-:Y:S01]  /*cd10*/  IMAD R11, R75, 0xf, RZ ;  /* 0x0000000f4b0b7824 */ /* 0x000fe200078e02ff */
[----:B------:R-:W-:Y:S01]  /*cd20*/  PRMT R6, R19, 0x7632, R6 ;  /* 0x0000763213067816 */ /* 0x000fe20000000006 */
[C---:B------:R-:W-:Y:S02]  /*cd30*/  IMAD R91, R75.reuse, 0x22, RZ ;  /* 0x000000224b5b7824 */ /* 0x040fe400078e02ff */
[----:B-1----:R-:W-:Y:S01]  /*cd40*/  IMAD R5, R75, 0xd, RZ ;  /* 0x0000000d4b057824 */ /* 0x002fe200078e02ff */
[----:B------:R-:W-:Y:S02]  /*cd50*/  IADD3 R4, P5, R89, R72, RZ ;  /* 0x0000004859047210 */ /* 0x000fe40007fbe0ff */
[----:B------:R-:W-:-:S02]  /*cd60*/  PRMT R0, R18, 0x7632, R0 ;  /* 0x0000763212007816 */ /* 0x000fc40000000000 */
[----:B--2---:R-:W-:Y:S01]  /*cd70*/  PRMT R13, R17, 0x7632, R13 ;  /* 0x00007632110d7816 */ /* 0x004fe2000000000d */
[----:B------:R-:W-:Y:S01]  /*cd80*/  IMAD.SHL.U32 R17, R75, 0x10, RZ ;  /* 0x000000104b117824 */ /* 0x000fe200078e00ff */
[-C--:B------:R-:W-:Y:S02]  /*cd90*/  IADD3 R12, P6, R99, R72.reuse, RZ ;  /* 0x00000048630c7210 */ /* 0x080fe40007fde0ff */
[-C--:B------:R-:W-:Y:S01]  /*cda0*/  LEA.HI.X.SX32 R5, R5, R73.reuse, 0x1, P5 ;  /* 0x0000004905057211 */ /* 0x080fe200028f0eff */
[----:B------:R1:W-:Y:S01]  /*cdb0*/  STG.E.U16 desc[UR14][R14.64], R13 ;  /* 0x0000000d0e007986 */ /* 0x0003e2000c10150e */
[----:B------:R-:W-:Y:S01]  /*cdc0*/  LEA R16, P5, R101, R72, 0x5 ;  /* 0x0000004865107211 */ /* 0x000fe200078a28ff */
[----:B------:R-:W-:Y:S02]  /*cdd0*/  IMAD R101, R75, 0x4c, RZ ;  /* 0x0000004c4b657824 */ /* 0x000fe400078e02ff */
[----:B------:R2:W-:Y:S01]  /*cde0*/  STG.E.U16 desc[UR14][R76.64], R18 ;  /* 0x000000124c007986 */ /* 0x0005e2000c10150e */
[----:B------:R-:W-:-:S03]  /*cdf0*/  LEA.HI.X.SX32 R17, R17, R73, 0x1, P5 ;  /* 0x0000004911117211 */ /* 0x000fc600028f0eff */
[----:B------:R3:W-:Y:S01]  /*ce00*/  STG.E.U16 desc[UR14][R4.64], R0 ;  /* 0x0000000004007986 */ /* 0x0007e2000c10150e */
[-C--:B-1----:R-:W-:Y:S01]  /*ce10*/  LEA.HI.X.SX32 R13, R93, R73.reuse, 0x1, P6 ;  /* 0x000000495d0d7211 */ /* 0x082fe200030f0eff */
[----:B------:R-:W-:Y:S01]  /*ce20*/  IMAD R93, R75, 0x24, RZ ;  /* 0x000000244b5d7824 */ /* 0x000fe200078e02ff */
[-C--:B------:R-:W-:Y:S01]  /*ce30*/  IADD3 R14, P4, R79, R72.reuse, RZ ;  /* 0x000000484f0e7210 */ /* 0x080fe20007f9e0ff */
[----:B--2---:R-:W-:Y:S02]  /*ce40*/  IMAD R77, R75, 0x26, RZ ;  /* 0x000000264b4d7824 */ /* 0x004fe400078e02ff */
[----:B------:R1:W-:Y:S01]  /*ce50*/  STG.E.U16 desc[UR14][R12.64], R19 ;  /* 0x000000130c007986 */ /* 0x0003e2000c10150e */
[-C--:B------:R-:W-:Y:S01]  /*ce60*/  LEA.HI.X.SX32 R15, R11, R73.reuse, 0x1, P4 ;  /* 0x000000490b0f7211 */ /* 0x080fe200020f0eff */
[----:B------:R-:W-:Y:S01]  /*ce70*/  IMAD R11, R75, 0x13, RZ ;  /* 0x000000134b0b7824 */ /* 0x000fe200078e02ff */
[-C--:B---3--:R-:W-:Y:S01]  /*ce80*/  IADD3 R4, P4, R91, R72.reuse, RZ ;  /* 0x000000485b047210 */ /* 0x088fe20007f9e0ff */
[----:B------:R-:W-:Y:S01]  /*ce90*/  IMAD R5, R75, 0x11, RZ ;  /* 0x000000114b057824 */ /* 0x000fe200078e02ff */
[----:B------:R-:W-:Y:S01]  /*cea0*/  PRMT R0, R20, 0x7632, R0 ;  /* 0x0000763214007816 */ /* 0x000fe20000000000 */
[----:B------:R2:W-:Y:S03]  /*ceb0*/  STG.E.U16 desc[UR14][R14.64], R6 ;  /* 0x000000060e007986 */ /* 0x0005e6000c10150e */
[----:B------:R-:W-:Y:S01]  /*cec0*/  LEA.HI.X.SX32 R5, R5, R73, 0x1, P4 ;  /* 0x0000004905057211 */ /* 0x000fe200020f0eff */
[----:B------:R-:W-:Y:S01]  /*ced0*/  STG.E.U16 desc[UR14][R16.64], R20 ;  /* 0x0000001410007986 */ /* 0x000fe2000c10150e */
[----:B-1----:R-:W-:-:S03]  /*cee0*/  IADD3 R12, P5, R93, R72, RZ ;  /* 0x000000485d0c7210 */ /* 0x002fc60007fbe0ff */
[----:B------:R1:W-:Y:S01]  /*cef0*/  STG.E.U16 desc[UR14][R4.64], R0 ;  /* 0x0000000004007986 */ /* 0x0003e2000c10150e */
[-C--:B------:R-:W-:Y:S01]  /*cf00*/  LEA.HI.X.SX32 R13, R95, R73.reuse, 0x1, P5 ;  /* 0x000000495f0d7211 */ /* 0x080fe200028f0eff */
[----:B------:R-:W-:Y:S01]  /*cf10*/  IMAD R95, R75, 0x28, RZ ;  /* 0x000000284b5f7824 */ /* 0x000fe200078e02ff */
[-C--:B--2---:R-:W-:Y:S02]  /*cf20*/  IADD3 R14, P5, R77, R72.reuse, RZ ;  /* 0x000000484d0e7210 */ /* 0x084fe40007fbe0ff */
[----:B------:R-:W-:Y:S01]  /*cf30*/  PRMT R6, R23, 0x7632, R6 ;  /* 0x0000763217067816 */ /* 0x000fe20000000006 */
[----:B------:R2:W-:Y:S01]  /*cf40*/  STG.E.U16 desc[UR14][R12.64], R21 ;  /* 0x000000150c007986 */ /* 0x0005e2000c10150e */
[----:B------:R-:W-:Y:S01]  /*cf50*/  LEA.HI.X.SX32 R15, R11, R73, 0x1, P5 ;  /* 0x000000490b0f7211 */ /* 0x000fe200028f0eff */
[----:B------:R-:W-:Y:S01]  /*cf60*/  IMAD R11, R75, 0x17, RZ ;  /* 0x000000174b0b7824 */ /* 0x000fe200078e02ff */
[-C--:B------:R-:W-:Y:S01]  /*cf70*/  IADD3 R18, P4, R95, R72.reuse, RZ ;  /* 0x000000485f127210 */ /* 0x080fe20007f9e0ff */
[----:B-1----:R-:W-:Y:S01]  /*cf80*/  IMAD R5, R75, 0x15, RZ ;  /* 0x000000154b057824 */ /* 0x002fe200078e02ff */
[----:B------:R-:W-:-:S02]  /*cf90*/  IADD3 R4, P5, R105, R72, RZ ;  /* 0x0000004869047210 */ /* 0x000fc40007fbe0ff */
[-C--:B------:R-:W-:Y:S01]  /*cfa0*/  LEA.HI.X.SX32 R19, R97, R73.reuse, 0x1, P4 ;  /* 0x0000004961137211 */ /* 0x080fe200020f0eff */
[----:B------:R-:W-:Y:S01]  /*cfb0*/  IMAD R97, R75, 0x50, RZ ;  /* 0x000000504b617824 */ /* 0x000fe200078e02ff */
[----:B------:R-:W-:Y:S02]  /*cfc0*/  LEA.HI.X.SX32 R5, R5, R73, 0x1, P5 ;  /* 0x0000004905057211 */ /* 0x000fe400028f0eff */
[----:B--2---:R-:W-:Y:S01]  /*cfd0*/  PRMT R13, R21, 0x7632, R13 ;  /* 0x00007632150d7816 */ /* 0x004fe2000000000d */
[----:B------:R-:W-:Y:S01]  /*cfe0*/  IMAD R21, R75, 0x2e, RZ ;  /* 0x0000002e4b157824 */ /* 0x000fe200078e02ff */
[-C--:B------:R-:W-:Y:S02]  /*cff0*/  IADD3 R12, P6, R107, R72.reuse, RZ ;  /* 0x000000486b0c7210 */ /* 0x080fe40007fde0ff */
[----:B------:R-:W-:Y:S01]  /*d000*/  PRMT R0, R22, 0x7632, R0 ;  /* 0x0000763216007816 */ /* 0x000fe20000000000 */
[----:B------:R1:W-:Y:S01]  /*d010*/  STG.E.U16 desc[UR14][R14.64], R13 ;  /* 0x0000000d0e007986 */ /* 0x0003e2000c10150e */
[----:B------:R-:W-:-:S03]  /*d020*/  IADD3 R16, P4, R109, R72, RZ ;  /* 0x000000486d107210 */ /* 0x000fc60007f9e0ff */
[----:B------:R2:W-:Y:S01]  /*d030*/  STG.E.U16 desc[UR14][R18.64], R22 ;  /* 0x0000001612007986 */ /* 0x0005e2000c10150e */
[-C--:B------:R-:W-:Y:S01]  /*d040*/  LEA.HI.X.SX32 R17, R85, R73.reuse, 0x1, P4 ;  /* 0x0000004955117211 */ /* 0x080fe200020f0eff */
[----:B------:R-:W-:Y:S02]  /*d050*/  IMAD R85, R75, 0x5e, RZ ;  /* 0x0000005e4b557824 */ /* 0x000fe400078e02ff */
[----:B------:R3:W-:Y:S01]  /*d060*/  STG.E.U16 desc[UR14][R4.64], R0 ;  /* 0x0000000004007986 */ /* 0x0007e2000c10150e */
[----:B-1----:R-:W-:Y:S02]  /*d070*/  LEA.HI.X.SX32 R13, R81, R73, 0x1, P6 ;  /* 0x00000049510d7211 */ /* 0x002fe400030f0eff */
[----:B------:R-:W1:Y:S01]  /*d080*/  LDC R81, c[0x0][0x278] ;  /* 0x00009e00ff517b82 */ /* 0x000e620000000800 */
[-C--:B------:R-:W-:Y:S02]  /*d090*/  IADD3 R14, P5, R21, R72.reuse, RZ ;  /* 0x00000048150e7210 */ /* 0x080fe40007fbe0ff */
[----:B------:R4:W-:Y:S01]  /*d0a0*/  STG.E.U16 desc[UR14][R12.64], R23 ;  /* 0x000000170c007986 */ /* 0x0009e2000c10150e */
[----:B--2---:R-:W-:-:S02]  /*d0b0*/  IADD3 R18, P6, R113, R72, RZ ;  /* 0x0000004871127210 */ /* 0x004fc40007fde0ff */
[-C--:B------:R-:W-:Y:S01]  /*d0c0*/  LEA.HI.X.SX32 R15, R11, R73.reuse, 0x1, P5 ;  /* 0x000000490b0f7211 */ /* 0x080fe200028f0eff */
[----:B---3--:R-:W-:Y:S01]  /*d0d0*/  IMAD R5, R75, 0x19, RZ ;  /* 0x000000194b057824 */ /* 0x008fe200078e02ff */
[----:B------:R-:W-:Y:S01]  /*d0e0*/  IADD3 R4, P5, R111, R72, RZ ;  /* 0x000000486f047210 */ /* 0x000fe20007fbe0ff */
[----:B------:R-:W-:Y:S01]  /*d0f0*/  IMAD R11, R75, 0x1b, RZ ;  /* 0x0000001b4b0b7824 */ /* 0x000fe200078e02ff */
[----:B0-----:R-:W-:Y:S01]  /*d100*/  PRMT R0, R24, 0x7632, R0 ;  /* 0x0000763218007816 */ /* 0x001fe20000000000 */
[----:B------:R0:W-:Y:S01]  /*d110*/  STG.E.U16 desc[UR14][R14.64], R6 ;  /* 0x000000060e007986 */ /* 0x0001e2000c10150e */
[-C--:B------:R-:W-:Y:S02]  /*d120*/  LEA.HI.X.SX32 R5, R5, R73.reuse, 0x1, P5 ;  /* 0x0000004905057211 */ /* 0x080fe400028f0eff */
[----:B------:R-:W-:Y:S01]  /*d130*/  LEA.HI.X.SX32 R19, R89, R73, 0x1, P6 ;  /* 0x0000004959137211 */ /* 0x000fe200030f0eff */
[C---:B----4-:R-:W-:Y:S01]  /*d140*/  IMAD R23, R75.reuse, 0x36, RZ ;  /* 0x000000364b177824 */ /* 0x050fe200078e02ff */
[----:B------:R2:W-:Y:S01]  /*d150*/  STG.E.U16 desc[UR14][R16.64], R24 ;  /* 0x0000001810007986 */ /* 0x0005e2000c10150e */
[----:B------:R-:W-:Y:S01]  /*d160*/  IMAD R89, R75, 0x54, RZ ;  /* 0x000000544b597824 */ /* 0x000fe200078e02ff */
[----:B------:R-:W-:-:S02]  /*d170*/  PRMT R22, R39, 0x7632, R22 ;  /* 0x0000763227167816 */ /* 0x000fc40000000016 */
[-C--:B------:R-:W-:Y:S01]  /*d180*/  IADD3 R12, P5, R23, R72.reuse, RZ ;  /* 0x00000048170c7210 */ /* 0x080fe20007fbe0ff */
[----:B------:R3:W-:Y:S01]  /*d190*/  STG.E.U16 desc[UR14][R4.64], R0 ;  /* 0x0000000004007986 */ /* 0x0007e2000c10150e */
[-C--:B0-----:R-:W-:Y:S02]  /*d1a0*/  IADD3 R14, P4, R115, R72.reuse, RZ ;  /* 0x00000048730e7210 */ /* 0x081fe40007f9e0ff */
[-C--:B------:R-:W-:Y:S01]  /*d1b0*/  LEA.HI.X.SX32 R13, R11, R73.reuse, 0x1, P5 ;  /* 0x000000490b0d7211 */ /* 0x080fe200028f0eff */
[----:B------:R0:W-:Y:S01]  /*d1c0*/  STG.E.U16 desc[UR14][R18.64], R25 ;  /* 0x0000001912007986 */ /* 0x0001e2000c10150e */
[----:B------:R-:W-:Y:S01]  /*d1d0*/  LEA.HI.X.SX32 R15, R99, R73, 0x1, P4 ;  /* 0x00000049630f7211 */ /* 0x000fe200020f0eff */
[----:B------:R-:W-:Y:S01]  /*d1e0*/  IMAD R11, R75, 0x1f, RZ ;  /* 0x0000001f4b0b7824 */ /* 0x000fe200078e02ff */
[----:B--2---:R-:W-:Y:S01]  /*d1f0*/  PRMT R17, R25, 0x7632, R17 ;  /* 0x0000763219117816 */ /* 0x004fe20000000011 */
[----:B------:R-:W-:Y:S01]  /*d200*/  IMAD R99, R75, 0x52, RZ ;  /* 0x000000524b637824 */ /* 0x000fe200078e02ff */
[-C--:B------:R-:W-:Y:S01]  /*d210*/  IADD3 R16, P6, R119, R72.reuse, RZ ;  /* 0x0000004877107210 */ /* 0x080fe20007fde0ff */
[----:B---3--:R-:W-:Y:S01]  /*d220*/  IMAD R5, R75, 0x1d, RZ ;  /* 0x0000001d4b057824 */ /* 0x008fe200078e02ff */
[----:B------:R-:W-:Y:S01]  /*d230*/  IADD3 R4, P5, R117, R72, RZ ;  /* 0x0000004875047210 */ /* 0x000fe20007fbe0ff */
[----:B------:R2:W-:Y:S01]  /*d240*/  STG.E.U16 desc[UR14][R12.64], R17 ;  /* 0x000000110c007986 */ /* 0x0005e2000c10150e */
[----:B------:R-:W-:-:S02]  /*d250*/  PRMT R0, R26, 0x7632, R0 ;  /* 0x000076321a007816 */ /* 0x000fc40000000000 */
[-C--:B------:R-:W-:Y:S01]  /*d260*/  LEA.HI.X.SX32 R5, R5, R73.reuse, 0x1, P5 ;  /* 0x0000004905057211 */ /* 0x080fe200028f0eff */
[----:B0-----:R-:W-:Y:S01]  /*d270*/  IMAD.SHL.U32 R19, R75, 0x20, RZ ;  /* 0x000000204b137824 */ /* 0x001fe200078e00ff */
[-C--:B-1----:R-:W-:Y:S01]  /*d280*/  LEA R18, P5, R81, R72.reuse, 0x6 ;  /* 0x0000004851127211 */ /* 0x082fe200078a30ff */
[----:B------:R0:W-:Y:S01]  /*d290*/  STG.E.U16 desc[UR14][R14.64], R26 ;  /* 0x0000001a0e007986 */ /* 0x0001e2000c10150e */
[----:B------:R-:W-:Y:S01]  /*d2a0*/  PRMT R6, R27, 0x7632, R6 ;  /* 0x000076321b067816 */ /* 0x000fe20000000006 */
[----:B------:R-:W-:Y:S01]  /*d2b0*/  IMAD R81, R75, 0x62, RZ ;  /* 0x000000624b517824 */ /* 0x000fe200078e02ff */
[-C--:B------:R-:W-:Y:S01]  /*d2c0*/  LEA.HI.X.SX32 R19, R19, R73.reuse, 0x1, P5 ;  /* 0x0000004913137211 */ /* 0x080fe200028f0eff */
[----:B------:R1:W-:Y:S01]  /*d2d0*/  STG.E.U16 desc[UR14][R4.64], R0 ;  /* 0x0000000004007986 */ /* 0x0003e2000c10150e */
[----:B------:R-:W-:Y:S01]  /*d2e0*/  IMAD R25, R75, 0x72, RZ ;  /* 0x000000724b197824 */ /* 0x000fe200078e02ff */
[-C--:B--2---:R-:W-:Y:S02]  /*d2f0*/  IADD3 R12, P4, R121, R72.reuse, RZ ;  /* 0x00000048790c7210 */ /* 0x084fe40007f9e0ff */
[-C--:B------:R-:W-:Y:S01]  /*d300*/  LEA.HI.X.SX32 R17, R79, R73.reuse, 0x1, P6 ;  /* 0x000000494f117211 */ /* 0x080fe200030f0eff */
[----:B------:R-:W-:Y:S01]  /*d310*/  IMAD R79, R75, 0x60, RZ ;  /* 0x000000604b4f7824 */ /* 0x000fe200078e02ff */
[----:B------:R-:W-:Y:S01]  /*d320*/  LEA.HI.X.SX32 R13, R11, R73, 0x1, P4 ;  /* 0x000000490b0d7211 */ /* 0x000fe200020f0eff */
[----:B------:R-:W-:Y:S01]  /*d330*/  IMAD R11, R75, 0x23, RZ ;  /* 0x000000234b0b7824 */ /* 0x000fe200078e02ff */
[-C--:B0-----:R-:W-:Y:S01]  /*d340*/  IADD3 R14, P5, R125, R72.reuse, RZ ;  /* 0x000000487d0e7210 */ /* 0x081fe20007fbe0ff */
[----:B------:R0:W-:Y:S01]  /*d350*/  STG.E.U16 desc[UR14][R16.64], R27 ;  /* 0x0000001b10007986 */ /* 0x0001e2000c10150e */
[----:B-----5:R-:W-:Y:S01]  /*d360*/  PRMT R24, R49, 0x7632, R24 ;  /* 0x0000763231187816 */ /* 0x020fe20000000018 */
[----:B-1----:R-:W-:Y:S01]  /*d370*/  IMAD R5, R75, 0x21, RZ ;  /* 0x000000214b057824 */ /* 0x002fe200078e02ff */
[----:B------:R-:W-:Y:S01]  /*d380*/  IADD3 R4, P4, R123, R72, RZ ;  /* 0x000000487b047210 */ /* 0x000fe20007f9e0ff */
[----:B------:R1:W-:Y:S01]  /*d390*/  STG.E.U16 desc[UR14][R12.64], R6 ;  /* 0x000000060c007986 */ /* 0x0003e2000c10150e */
[----:B------:R-:W-:-:S02]  /*d3a0*/  PRMT R0, R28, 0x7632, R0 ;  /* 0x000076321c007816 */ /* 0x000fc40000000000 */
[-C--:B------:R-:W-:Y:S01]  /*d3b0*/  LEA.HI.X.SX32 R5, R5, R73.reuse, 0x1, P4 ;  /* 0x0000004905057211 */ /* 0x080fe200020f0eff */
[----:B------:R2:W-:Y:S01]  /*d3c0*/  STG.E.U16 desc[UR14][R18.64], R28 ;  /* 0x0000001c12007986 */ /* 0x0005e2000c10150e */
[-C--:B------:R-:W-:Y:S01]  /*d3d0*/  LEA.HI.X.SX32 R15, R91, R73.reuse, 0x1, P5 ;  /* 0x000000495b0f7211 */ /* 0x080fe200028f0eff */
[----:B------:R-:W-:Y:S01]  /*d3e0*/  IMAD R91, R75, 0x58, RZ ;  /* 0x000000584b5b7824 */ /* 0x000fe200078e02ff */
[-C--:B0-----:R-:W-:Y:S01]  /*d3f0*/  IADD3 R16, P4, R129, R72.reuse, RZ ;  /* 0x0000004881107210 */ /* 0x081fe20007f9e0ff */
[----:B------:R0:W-:Y:S01]  /*d400*/  STG.E.U16 desc[UR14][R4.64], R0 ;  /* 0x0000000004007986 */ /* 0x0001e2000c10150e */
[----:B------:R-:W-:Y:S02]  /*d410*/  IMAD R27, R75, 0x64, RZ ;  /* 0x000000644b1b7824 */ /* 0x000fe400078e02ff */
[----:B------:R-:W-:Y:S01]  /*d420*/  LEA.HI.X.SX32 R17, R93, R73, 0x1, P4 ;  /* 0x000000495d117211 */ /* 0x000fe200020f0eff */
[----:B------:R3:W-:Y:S01]  /*d430*/  STG.E.U16 desc[UR14][R14.64], R29 ;  /* 0x0000001d0e007986 */ /* 0x0007e2000c10150e */
[----:B-1----:R-:W-:Y:S01]  /*d440*/  IADD3 R12, P5, R127, R72, RZ ;  /* 0x000000487f0c7210 */ /* 0x002fe20007fbe0ff */
[----:B------:R-:W-:Y:S01]  /*d450*/  IMAD R93, R75, 0x5a, RZ ;  /* 0x0000005a4b5d7824 */ /* 0x000fe200078e02ff */
[----:B------:R-:W-:-:S02]  /*d460*/  PRMT R6, R31, 0x7632, R6 ;  /* 0x000076321f067816 */ /* 0x000fc40000000006 */
[-C--:B------:R-:W-:Y:S01]  /*d470*/  LEA.HI.X.SX32 R13, R11, R73.reuse, 0x1, P5 ;  /* 0x000000490b0d7211 */ /* 0x080fe200028f0eff */
[----:B------:R-:W-:Y:S01]  /*d480*/  IMAD R11, R75, 0x27, RZ ;  /* 0x000000274b0b7824 */ /* 0x000fe200078e02ff */
[-C--:B--2---:R-:W-:Y:S01]  /*d490*/  IADD3 R18, P4, R97, R72.reuse, RZ ;  /* 0x0000004861127210 */ /* 0x084fe20007f9e0ff */
[----:B0-----:R-:W-:Y:S01]  /*d4a0*/  IMAD R5, R75, 0x25, RZ ;  /* 0x000000254b057824 */ /* 0x001fe200078e02ff */
[----:B------:R-:W-:Y:S02]  /*d4b0*/  IADD3 R4, P5, R131, R72, RZ ;  /* 0x0000004883047210 */ /* 0x000fe40007fbe0ff */
[----:B------:R-:W-:Y:S02]  /*d4c0*/  PRMT R0, R30, 0x7632, R0 ;  /* 0x000076321e007816 */ /* 0x000fe40000000000 */
[----:B---3--:R-:W-:Y:S01]  /*d4d0*/  PRMT R15, R29, 0x7632, R15 ;  /* 0x000076321d0f7816 */ /* 0x008fe2000000000f */
[----:B------:R-:W-:Y:S01]  /*d4e0*/  IMAD R29, R75, 0x68, RZ ;  /* 0x000000684b1d7824 */ /* 0x000fe200078e02ff */
[----:B------:R-:W-:-:S02]  /*d4f0*/  LEA.HI.X.SX32 R5, R5, R73, 0x1, P5 ;  /* 0x0000004905057211 */ /* 0x000fc400028f0eff */
[-C--:B------:R-:W-:Y:S01]  /*d500*/  IADD3 R14, P6, R101, R72.reuse, RZ ;  /* 0x00000048650e7210 */ /* 0x080fe20007fde0ff */
[----:B------:R0:W-:Y:S01]  /*d510*/  STG.E.U16 desc[UR14][R12.64], R15 ;  /* 0x0000000f0c007986 */ /* 0x0001e2000c10150e */
[----:B------:R-:W-:Y:S01]  /*d520*/  LEA.HI.X.SX32 R19, R95, R73, 0x1, P4 ;  /* 0x000000495f137211 */ /* 0x000fe200020f0eff */
[----:B------:R-:W-:Y:S02]  /*d530*/  IMAD R95, R75, 0x56, RZ ;  /* 0x000000564b5f7824 */ /* 0x000fe400078e02ff */
[----:B------:R1:W-:Y:S04]  /*d540*/  STG.E.U16 desc[UR14][R16.64], R30 ;  /* 0x0000001e10007986 */ /* 0x0003e8000c10150e */
[----:B------:R2:W-:Y:S01]  /*d550*/  STG.E.U16 desc[UR14][R4.64], R0 ;  /* 0x0000000004007986 */ /* 0x0005e2000c10150e */
[----:B0-----:R-:W-:-:S02]  /*d560*/  IADD3 R12, P5, R103, R72, RZ ;  /* 0x00000048670c7210 */ /* 0x001fc40007fbe0ff */
[-C--:B------:R-:W-:Y:S01]  /*d570*/  LEA.HI.X.SX32 R15, R77, R73.reuse, 0x1, P6 ;  /* 0x000000494d0f7211 */ /* 0x080fe200030f0eff */
[----:B------:R-:W-:Y:S01]  /*d580*/  IMAD R77, R75, 0x5c, RZ ;  /* 0x0000005c4b4d7824 */ /* 0x000fe200078e02ff */
[-C--:B------:R-:W-:Y:S01]  /*d590*/  LEA.HI.X.SX32 R13, R11, R73.reuse, 0x1, P5 ;  /* 0x000000490b0d7211 */ /* 0x080fe200028f0eff */
[----:B------:R-:W-:Y:S01]  /*d5a0*/  IMAD R11, R75, 0x2b, RZ ;  /* 0x0000002b4b0b7824 */ /* 0x000fe200078e02ff */
[-C--:B-1----:R-:W-:Y:S01]  /*d5b0*/  IADD3 R16, P6, R89, R72.reuse, RZ ;  /* 0x0000004859107210 */ /* 0x082fe20007fde0ff */
[----:B------:R0:W-:Y:S01]  /*d5c0*/  STG.E.U16 desc[UR14][R14.64], R31 ;  /* 0x0000001f0e007986 */ /* 0x0001e2000c10150e */
[----:B--2---:R-:W-:Y:S01]  /*d5d0*/  IMAD R5, R75, 0x29, RZ ;  /* 0x000000294b057824 */ /* 0x004fe200078e02ff */
[----:B------:R-:W-:Y:S02]  /*d5e0*/  IADD3 R4, P5, R99, R72, RZ ;  /* 0x0000004863047210 */ /* 0x000fe40007fbe0ff */
[----:B------:R-:W-:Y:S01]  /*d5f0*/  PRMT R0, R32, 0x7632, R0 ;  /* 0x0000763220007816 */ /* 0x000fe20000000000 */
[----:B------:R1:W-:Y:S01]  /*d600*/  STG.E.U16 desc[UR14][R12.64], R6 ;  /* 0x000000060c007986 */ /* 0x0003e2000c10150e */
[----:B------:R-:W-:-:S02]  /*d610*/  LEA.HI.X.SX32 R5, R5, R73, 0x1, P5 ;  /* 0x0000004905057211 */ /* 0x000fc400028f0eff */
[----:B------:R-:W-:Y:S01]  /*d620*/  LEA.HI.X.SX32 R17, R105, R73, 0x1, P6 ;  /* 0x0000004969117211 */ /* 0x000fe200030f0eff */
[----:B------:R2:W-:Y:S01]  /*d630*/  STG.E.U16 desc[UR14][R18.64], R32 ;  /* 0x0000002012007986 */ /* 0x0005e2000c10150e */
[----:B0-----:R-:W-:-:S03]  /*d640*/  IADD3 R14, P4, R91, R72, RZ ;  /* 0x000000485b0e7210 */ /* 0x001fc60007f9e0ff */
[----:B------:R0:W-:Y:S01]  /*d650*/  STG.E.U16 desc[UR14][R4.64], R0 ;  /* 0x0000000004007986 */ /* 0x0001e2000c10150e */
[----:B------:R-:W-:Y:S01]  /*d660*/  IMAD R31, R75, 0x6a, RZ ;  /* 0x0000006a4b1f7824 */ /* 0x000fe200078e02ff */
[-C--:B------:R-:W-:Y:S02]  /*d670*/  LEA.HI.X.SX32 R15, R107, R73.reuse, 0x1, P4 ;  /* 0x000000496b0f7211 */ /* 0x080fe400020f0eff */
[----:B------:R3:W-:Y:S01]  /*d680*/  STG.E.U16 desc[UR14][R16.64], R33 ;  /* 0x0000002110007986 */ /* 0x0007e2000c10150e */
[-C--:B-1----:R-:W-:Y:S01]  /*d690*/  IADD3 R12, P5, R95, R72.reuse, RZ ;  /* 0x000000485f0c7210 */ /* 0x082fe20007fbe0ff */
[----:B------:R-:W-:Y:S01]  /*d6a0*/  IMAD.SHL.U32 R107, R75, 0x40, RZ ;  /* 0x000000404b6b7824 */ /* 0x000fe200078e00ff */
[-C--:B------:R-:W-:Y:S01]  /*d6b0*/  IADD3 R20, P4, R79, R72.reuse, RZ ;  /* 0x000000484f147210 */ /* 0x080fe20007f9e0ff */
[----:B--2---:R-:W-:Y:S01]  /*d6c0*/  IMAD R19, R75, 0x6c, RZ ;  /* 0x0000006c4b137824 */ /* 0x004fe200078e02ff */
[----:B------:R-:W-:Y:S01]  /*d6d0*/  LEA.HI.X.SX32 R13, R11, R73, 0x1, P5 ;  /* 0x000000490b0d7211 */ /* 0x000fe200028f0eff */
[----:B------:R-:W-:Y:S01]  /*d6e0*/  IMAD R11, R75, 0x2f, RZ ;  /* 0x0000002f4b0b7824 */ /* 0x000fe200078e02ff */
[----:B------:R-:W-:Y:S01]  /*d6f0*/  PRMT R6, R35, 0x7632, R6 ;  /* 0x0000763223067816 */ /* 0x000fe20000000006 */
[----:B0-----:R-:W-:Y:S01]  /*d700*/  IMAD R5, R75, 0x2d, RZ ;  /* 0x0000002d4b057824 */ /* 0x001fe200078e02ff */
[----:B------:R-:W-:-:S02]  /*d710*/  IADD3 R4, P5, R93, R72, RZ ;  /* 0x000000485d047210 */ /* 0x000fc40007fbe0ff */
[----:B------:R-:W-:Y:S02]  /*d720*/  PRMT R0, R34, 0x7632, R0 ;  /* 0x0000763222007816 */ /* 0x000fe40000000000 */
[----:B---3--:R-:W-:Y:S01]  /*d730*/  PRMT R17, R33, 0x7632, R17 ;  /* 0x0000763221117816 */ /* 0x008fe20000000011 */
[----:B------:R-:W-:Y:S01]  /*d740*/  IMAD R33, R75, 0x6e, RZ ;  /* 0x0000006e4b217824 */ /* 0x000fe200078e02ff */
[-C--:B------:R-:W-:Y:S02]  /*d750*/  IADD3 R16, P6, R77, R72.reuse, RZ ;  /* 0x000000484d107210 */ /* 0x080fe40007fde0ff */
[----:B------:R-:W-:Y:S01]  /*d760*/  LEA.HI.X.SX32 R5, R5, R73, 0x1, P5 ;  /* 0x0000004905057211 */ /* 0x000fe200028f0eff */
[----:B------:R0:W-:Y:S01]  /*d770*/  STG.E.U16 desc[UR14][R12.64], R17 ;  /* 0x000000110c007986 */ /* 0x0001e2000c10150e */
[----:B------:R-:W-:Y:S02]  /*d780*/  PRMT R18, R37, 0x7632, R18 ;  /* 0x0000763225127816 */ /* 0x000fe40000000012 */
[----:B------:R-:W-:Y:S01]  /*d790*/  PRMT R32, R67, 0x7632, R32 ;  /* 0x0000763243207816 */ /* 0x000fe20000000020 */
[----:B------:R1:W-:Y:S04]  /*d7a0*/  STG.E.U16 desc[UR14][R14.64], R34 ;  /* 0x000000220e007986 */ /* 0x0003e8000c10150e */
[----:B------:R2:W-:Y:S01]  /*d7b0*/  STG.E.U16 desc[UR14][R4.64], R0 ;  /* 0x0000000004007986 */ /* 0x0005e2000c10150e */
[----:B0-----:R-:W-:-:S02]  /*d7c0*/  IADD3 R12, P5, R85, R72, RZ ;  /* 0x00000048550c7210 */ /* 0x001fc40007fbe0ff */
[-C--:B------:R-:W-:Y:S02]  /*d7d0*/  LEA.HI.X.SX32 R17, R21, R73.reuse, 0x1, P6 ;  /* 0x0000004915117211 */ /* 0x080fe400030f0eff */
[-C--:B------:R-:W-:Y:S01]  /*d7e0*/  LEA.HI.X.SX32 R13, R11, R73.reuse, 0x1, P5 ;  /* 0x000000490b0d7211 */ /* 0x080fe200028f0eff */
[----:B------:R-:W-:Y:S01]  /*d7f0*/  IMAD R11, R75, 0x33, RZ ;  /* 0x000000334b0b7824 */ /* 0x000fe200078e02ff */
[-C--:B-1----:R-:W-:Y:S01]  /*d800*/  IADD3 R14, P6, R27, R72.reuse, RZ ;  /* 0x000000481b0e7210 */ /* 0x082fe20007fde0ff */
[----:B------:R0:W-:Y:S01]  /*d810*/  STG.E.U16 desc[UR14][R16.64], R35 ;  /* 0x0000002310007986 */ /* 0x0001e2000c10150e */
[----:B--2---:R-:W-:Y:S01]  /*d820*/  IMAD R5, R75, 0x31, RZ ;  /* 0x000000314b057824 */ /* 0x004fe200078e02ff */
[----:B------:R-:W-:Y:S02]  /*d830*/  IADD3 R4, P5, R81, R72, RZ ;  /* 0x0000004851047210 */ /* 0x000fe40007fbe0ff */
[-C--:B------:R-:W-:Y:S01]  /*d840*/  LEA.HI.X.SX32 R21, R109, R73.reuse, 0x1, P4 ;  /* 0x000000496d157211 */ /* 0x080fe200020f0eff */
[----:B------:R1:W-:Y:S01]  /*d850*/  STG.E.U16 desc[UR14][R12.64], R6 ;  /* 0x000000060c007986 */ /* 0x0003e2000c10150e */
[-C--:B------:R-:W-:Y:S01]  /*d860*/  LEA.HI.X.SX32 R5, R5, R73.reuse, 0x1, P5 ;  /* 0x0000004905057211 */ /* 0x080fe200028f0eff */
[----:B------:R-:W2:Y:S01]  /*d870*/  LDC R109, c[0x0][0x278] ;  /* 0x00009e00ff6d7b82 */ /* 0x000ea20000000800 */
[----:B------:R-:W-:Y:S01]  /*d880*/  PRMT R0, R40, 0x7632, R0 ;  /* 0x0000763228007816 */ /* 0x000fe20000000000 */
[----:B------:R3:W-:Y:S01]  /*d890*/  STG.E.U16 desc[UR14][R20.64], R40 ;  /* 0x0000002814007986 */ /* 0x0007e2000c10150e */
[----:B------:R-:W-:Y:S01]  /*d8a0*/  LEA.HI.X.SX32 R15, R111, R73, 0x1, P6 ;  /* 0x000000496f0f7211 */ /* 0x000fe200030f0eff */
[----:B0-----:R-:W-:-:S02]  /*d8b0*/  IMAD R35, R75, 0x66, RZ ;  /* 0x000000664b237824 */ /* 0x001fc400078e02ff */
[----:B------:R0:W-:Y:S01]  /*d8c0*/  STG.E.U16 desc[UR14][R4.64], R0 ;  /* 0x0000000004007986 */ /* 0x0001e2000c10150e */
[-C--:B------:R-:W-:Y:S02]  /*d8d0*/  IADD3 R16, P4, R29, R72.reuse, RZ ;  /* 0x000000481d107210 */ /* 0x080fe40007f9e0ff */
[-C--:B-1----:R-:W-:Y:S01]  /*d8e0*/  IADD3 R12, P5, R35, R72.reuse, RZ ;  /* 0x00000048230c7210 */ /* 0x082fe20007fbe0ff */
[----:B------:R1:W-:Y:S01]  /*d8f0*/  STG.E.U16 desc[UR14][R14.64], R41 ;  /* 0x000000290e007986 */ /* 0x0003e2000c10150e */
[-C--:B------:R-:W-:Y:S02]  /*d900*/  LEA.HI.X.SX32 R17, R113, R73.reuse, 0x1, P4 ;  /* 0x0000004971117211 */ /* 0x080fe400020f0eff */
[----:B------:R-:W-:Y:S01]  /*d910*/  LEA.HI.X.SX32 R13, R11, R73, 0x1, P5 ;  /* 0x000000490b0d7211 */ /* 0x000fe200028f0eff */
[----:B---3--:R-:W-:Y:S01]  /*d920*/  IMAD R21, R75, 0x37, RZ ;  /* 0x000000374b157824 */ /* 0x008fe200078e02ff */
[----:B------:R-:W-:Y:S01]  /*d930*/  PRMT R6, R43, 0x7632, R6 ;  /* 0x000076322b067816 */ /* 0x000fe20000000006 */
[----:B------:R-:W-:Y:S01]  /*d940*/  IMAD R11, R75, 0x74, RZ ;  /* 0x000000744b0b7824 */ /* 0x000fe200078e02ff */
[----:B0-----:R-:W-:Y:S01]  /*d950*/  IADD3 R4, P5, R31, R72, RZ ;  /* 0x000000481f047210 */ /* 0x001fe20007fbe0ff */
[----:B------:R-:W-:Y:S01]  /*d960*/  IMAD R5, R75, 0x35, RZ ;  /* 0x000000354b057824 */ /* 0x000fe200078e02ff */
[----:B------:R-:W-:-:S02]  /*d970*/  PRMT R0, R42, 0x7632, R0 ;  /* 0x000076322a007816 */ /* 0x000fc40000000000 */
[----:B------:R-:W-:Y:S02]  /*d980*/  PRMT R20, R38, 0x7632, R20 ;  /* 0x0000763226147816 */ /* 0x000fe40000000014 */
[----:B-1----:R-:W-:Y:S02]  /*d990*/  PRMT R15, R41, 0x7632, R15 ;  /* 0x00007632290f7816 */ /* 0x002fe4000000000f */
[-C--:B------:R-:W-:Y:S02]  /*d9a0*/  IADD3 R14, P6, R19, R72.reuse, RZ ;  /* 0x00000048130e7210 */ /* 0x080fe40007fde0ff */
[-C--:B------:R-:W-:Y:S01]  /*d9b0*/  LEA.HI.X.SX32 R5, R5, R73.reuse, 0x1, P5 ;  /* 0x0000004905057211 */ /* 0x080fe200028f0eff */
[----:B------:R0:W-:Y:S04]  /*d9c0*/  STG.E.U16 desc[UR14][R12.64], R15 ;  /* 0x0000000f0c007986 */ /* 0x0001e8000c10150e */
[----:B------:R1:W-:Y:S04]  /*d9d0*/  STG.E.U16 desc[UR14][R16.64], R42 ;  /* 0x0000002a10007986 */ /* 0x0003e8000c10150e */
[----:B------:R3:W-:Y:S01]  /*d9e0*/  STG.E.U16 desc[UR14][R4.64], R0 ;  /* 0x0000000004007986 */ /* 0x0007e2000c10150e */
[----:B0-----:R-:W-:Y:S01]  /*d9f0*/  LEA.HI.X.SX32 R15, R23, R73, 0x1, P6 ;  /* 0x00000049170f7211 */ /* 0x001fe200030f0eff */
[----:B------:R-:W-:Y:S01]  /*da00*/  IMAD R23, R75, 0x70, RZ ;  /* 0x000000704b177824 */ /* 0x000fe200078e02ff */
[----:B------:R-:W-:-:S02]  /*da10*/  IADD3 R12, P5, R33, R72, RZ ;  /* 0x00000048210c7210 */ /* 0x000fc40007fbe0ff */
[-C--:B-1----:R-:W-:Y:S01]  /*da20*/  IADD3 R16, P6, R11, R72.reuse, RZ ;  /* 0x000000480b107210 */ /* 0x082fe20007fde0ff */
[----:B------:R0:W-:Y:S01]  /*da30*/  STG.E.U16 desc[UR14][R14.64], R43 ;  /* 0x0000002b0e007986 */ /* 0x0001e2000c10150e */
[-C--:B------:R-:W-:Y:S02]  /*da40*/  IADD3 R40, P4, R23, R72.reuse, RZ ;  /* 0x0000004817287210 */ /* 0x080fe40007f9e0ff */
[-C--:B------:R-:W-:Y:S01]  /*da50*/  LEA.HI.X.SX32 R13, R21, R73.reuse, 0x1, P5 ;  /* 0x00000049150d7211 */ /* 0x080fe200028f0eff */
[----:B---3--:R-:W-:Y:S01]  /*da60*/  IMAD R5, R75, 0x39, RZ ;  /* 0x000000394b057824 */ /* 0x008fe200078e02ff */
[-C--:B------:R-:W-:Y:S01]  /*da70*/  IADD3 R4, P5, R25, R72.reuse, RZ ;  /* 0x0000004819047210 */ /* 0x080fe20007fbe0ff */
[----:B------:R-:W1:Y:S01]  /*da80*/  LDC R0, c[0x0][0x278] ;  /* 0x00009e00ff007b82 */ /* 0x000e620000000800 */
[-C--:B------:R-:W-:Y:S01]  /*da90*/  LEA.HI.X.SX32 R41, R115, R73.reuse, 0x1, P4 ;  /* 0x0000004973297211 */ /* 0x080fe200020f0eff */
[----:B------:R3:W-:Y:S01]  /*daa0*/  STG.E.U16 desc[UR14][R12.64], R6 ;  /* 0x000000060c007986 */ /* 0x0007e2000c10150e */
[-C--:B------:R-:W-:Y:S01]  /*dab0*/  LEA.HI.X.SX32 R5, R5, R73.reuse, 0x1, P5 ;  /* 0x0000004905057211 */ /* 0x080fe200028f0eff */
[----:B------:R-:W-:Y:S01]  /*dac0*/  IMAD R21, R75, 0x76, RZ ;  /* 0x000000764b157824 */ /* 0x000fe200078e02ff */
[----:B------:R-:W-:Y:S01]  /*dad0*/  LEA.HI.X.SX32 R17, R117, R73, 0x1, P6 ;  /* 0x0000004975117211 */ /* 0x000fe200030f0eff */
[----:B------:R4:W-:Y:S01]  /*dae0*/  STG.E.U16 desc[UR14][R40.64], R36 ;  /* 0x0000002428007986 */ /* 0x0009e2000c10150e */
[----:B0-----:R-:W-:Y:S01]  /*daf0*/  PRMT R14, R36, 0x7632, R14 ;  /* 0x00007632240e7816 */ /* 0x001fe2000000000e */
[----:B------:R-:W-:Y:S01]  /*db00*/  IMAD R15, R75, 0x78, RZ ;  /* 0x000000784b0f7824 */ /* 0x000fe200078e02ff */
[----:B------:R-:W-:Y:S01]  /*db10*/  IADD3 R42, P5, R21, R72, RZ ;  /* 0x00000048152a7210 */ /* 0x000fe20007fbe0ff */
[----:B------:R-:W-:-:S02]  /*db20*/  IMAD R43, R75, 0x3b, RZ ;  /* 0x0000003b4b2b7824 */ /* 0x000fc400078e02ff */
[----:B------:R0:W-:Y:S01]  /*db30*/  STG.E.U16 desc[UR14][R4.64], R14 ;  /* 0x0000000e04007986 */ /* 0x0001e2000c10150e */
[----:B---3--:R-:W3:Y:S01]  /*db40*/  LDC R6, c[0x0][0x278] ;  /* 0x00009e00ff067b82 */ /* 0x008ee20000000800 */
[----:B------:R-:W-:Y:S02]  /*db50*/  IMAD R13, R75, 0x7a, RZ ;  /* 0x0000007a4b0d7824 */ /* 0x000fe400078e02ff */
[----:B------:R5:W-:Y:S01]  /*db60*/  STG.E.U16 desc[UR14][R16.64], R37 ;  /* 0x0000002510007986 */ /* 0x000be2000c10150e */
[----:B------:R-:W-:Y:S02]  /*db70*/  LEA.HI.X.SX32 R43, R43, R73, 0x1, P5 ;  /* 0x000000492b2b7211 */ /* 0x000fe400028f0eff */
[-C--:B----4-:R-:W-:Y:S02]  /*db80*/  IADD3 R36, P4, R15, R72.reuse, RZ ;  /* 0x000000480f247210 */ /* 0x090fe40007f9e0ff */
[----:B------:R-:W-:Y:S01]  /*db90*/  IADD3 R40, P5, R13, R72, RZ ;  /* 0x000000480d287210 */ /* 0x000fe20007fbe0ff */
[----:B------:R-:W4:Y:S01]  /*dba0*/  LDC R12, c[0x0][0x278] ;  /* 0x00009e00ff0c7b82 */ /* 0x000f220000000800 */
[----:B------:R2:W-:Y:S01]  /*dbb0*/  STG.E.U16 desc[UR14][R42.64], R18 ;  /* 0x000000122a007986 */ /* 0x0005e2000c10150e */
[----:B0-----:R-:W-:-:S02]  /*dbc0*/  IMAD R5, R75, 0x7c, RZ ;  /* 0x0000007c4b057824 */ /* 0x001fc400078e02ff */
[----:B-1----:R-:W-:Y:S02]  /*dbd0*/  IMAD R111, R0, 0x82, RZ ;  /* 0x00000082006f7824 */ /* 0x002fe400078e02ff */
[----:B-----5:R-:W-:Y:S01]  /*dbe0*/  IMAD R17, R75, 0x3d, RZ ;  /* 0x0000003d4b117824 */ /* 0x020fe200078e02ff */
[-C--:B------:R-:W-:Y:S01]  /*dbf0*/  IADD3 R104, P6, R5, R72.reuse, RZ ;  /* 0x0000004805687210 */ /* 0x080fe20007fde0ff */
[----:B------:R-:W0:Y:S01]  /*dc00*/  LDC R4, c[0x0][0x278] ;  /* 0x00009e00ff047b82 */ /* 0x000e220000000800 */
[-C--:B------:R-:W-:Y:S02]  /*dc10*/  LEA.HI.X.SX32 R37, R119, R73.reuse, 0x1, P4 ;  /* 0x0000004977257211 */ /* 0x080fe400020f0eff */
[-C--:B------:R-:W-:Y:S01]  /*dc20*/  LEA.HI.X.SX32 R41, R17, R73.reuse, 0x1, P5 ;  /* 0x0000004911297211 */ /* 0x080fe200028f0eff */
[----:B------:R-:W-:Y:S01]  /*dc30*/  IMAD R17, R75, 0x7e, RZ ;  /* 0x0000007e4b117824 */ /* 0x000fe200078e02ff */
[----:B------:R-:W-:Y:S01]  /*dc40*/  LEA.HI.X.SX32 R105, R121, R73, 0x1, P6 ;  /* 0x0000004979697211 */ /* 0x000fe200030f0eff */
[----:B------:R1:W-:Y:S01]  /*dc50*/  STG.E.U16 desc[UR14][R36.64], R38 ;  /* 0x0000002624007986 */ /* 0x0003e2000c10150e */
[----:B--2---:R-:W-:Y:S01]  /*dc60*/  IMAD R43, R75, 0x3f, RZ ;  /* 0x0000003f4b2b7824 */ /* 0x004fe200078e02ff */
[----:B------:R-:W2:Y:S01]  /*dc70*/  LDC R14, c[0x0][0x278] ;  /* 0x00009e00ff0e7b82 */ /* 0x000ea20000000800 */
[----:B---3--:R-:W-:Y:S01]  /*dc80*/  IMAD R113, R6, 0x84, RZ ;  /* 0x0000008406717824 */ /* 0x008fe200078e02ff */
[----:B------:R3:W-:Y:S04]  /*dc90*/  STG.E.U16 desc[UR14][R40.64], R20 ;  /* 0x0000001428007986 */ /* 0x0007e8000c10150e */
[----:B------:R0:W-:Y:S02]  /*dca0*/  STG.E.U16 desc[UR14][R104.64], R39 ;  /* 0x0000002768007986 */ /* 0x0001e4000c10150e */
[----:B------:R-:W5:Y:S01]  /*dcb0*/  LDC R0, c[0x0][0x278] ;  /* 0x00009e00ff007b82 */ /* 0x000f620000000800 */
[----:B-1----:R-:W-:-:S02]  /*dcc0*/  IADD3 R36, P4, R17, R72, RZ ;  /* 0x0000004811247210 */ /* 0x002fc40007f9e0ff */
[-C--:B------:R-:W-:Y:S02]  /*dcd0*/  LEA R38, P5, R109, R72.reuse, 0x7 ;  /* 0x000000486d267211 */ /* 0x080fe400078a38ff */
[-C--:B------:R-:W-:Y:S01]  /*dce0*/  LEA.HI.X.SX32 R37, R43, R73.reuse, 0x1, P4 ;  /* 0x000000492b257211 */ /* 0x080fe200020f0eff */
[----:B---3--:R-:W-:Y:S02]  /*dcf0*/  IMAD R41, R75, 0x41, RZ ;  /* 0x000000414b297824 */ /* 0x008fe400078e02ff */
[----:B------:R-:W1:Y:S01]  /*dd00*/  LDC R16, c[0x0][0x278] ;  /* 0x00009e00ff107b82 */ /* 0x000e620000000800 */
[-C--:B------:R-:W-:Y:S01]  /*dd10*/  IADD3 R40, P4, R111, R72.reuse, RZ ;  /* 0x000000486f287210 */ /* 0x080fe20007f9e0ff */
[----:B0-----:R-:W-:Y:S01]  /*dd20*/  IMAD R105, R4, 0x86, RZ ;  /* 0x0000008604697824 */ /* 0x001fe200078e02ff */
[-C--:B------:R-:W-:Y:S01]  /*dd30*/  LEA.HI.X.SX32 R39, R107, R73.reuse, 0x1, P5 ;  /* 0x000000496b277211 */ /* 0x080fe200028f0eff */
[----:B----4-:R-:W-:Y:S01]  /*dd40*/  IMAD R107, R12, 0x88, RZ ;  /* 0x000000880c6b7824 */ /* 0x010fe200078e02ff */
[----:B------:R-:W-:Y:S01]  /*dd50*/  IADD3 R42, P5, R113, R72, RZ ;  /* 0x00000048712a7210 */ /* 0x000fe20007fbe0ff */
[----:B------:R0:W-:Y:S01]  /*dd60*/  STG.E.U16 desc[UR14][R36.64], R22 ;  /* 0x0000001624007986 */ /* 0x0001e2000c10150e */
[-C--:B------:R-:W-:Y:S01]  /*dd70*/  LEA.HI.X.SX32 R41, R41, R73.reuse, 0x1, P4 ;  /* 0x0000004929297211 */ /* 0x080fe200020f0eff */
[----:B------:R-:W3:Y:S01]  /*dd80*/  LDC R6, c[0x0][0x278] ;  /* 0x00009e00ff067b82 */ /* 0x000ee20000000800 */
[----:B------:R-:W-:Y:S01]  /*dd90*/  PRMT R20, R48, 0x7632, R20 ;  /* 0x0000763230147816 */ /* 0x000fe20000000014 */
[----:B------:R2:W-:Y:S01]  /*dda0*/  STG.E.U16 desc[UR14][R38.64], R48 ;  /* 0x0000003026007986 */ /* 0x0005e2000c10150e */
[----:B------:R-:W-:-:S03]  /*ddb0*/  LEA.HI.X.SX32 R43, R123, R73, 0x1, P5 ;  /* 0x000000497b2b7211 */ /* 0x000fc600028f0eff */
[----:B------:R4:W-:Y:S02]  /*ddc0*/  STG.E.U16 desc[UR14][R40.64], R20 ;  /* 0x0000001428007986 */ /* 0x0009e4000c10150e */
[----:B------:R-:W3:Y:S01]  /*ddd0*/  LDC R4, c[0x0][0x278] ;  /* 0x00009e00ff047b82 */ /* 0x000ee20000000800 */
[----:B0-----:R-:W-:Y:S01]  /*dde0*/  IMAD R37, R75, 0x43, RZ ;  /* 0x000000434b257824 */ /* 0x001fe200078e02ff */
[-C--:B------:R-:W-:Y:S01]  /*ddf0*/  IADD3 R36, P5, R105, R72.reuse, RZ ;  /* 0x0000004869247210 */ /* 0x080fe20007fbe0ff */
[----:B------:R5:W-:Y:S01]  /*de00*/  STG.E.U16 desc[UR14][R42.64], R49 ;  /* 0x000000312a007986 */ /* 0x000be2000c10150e */
[----:B------:R-:W-:Y:S01]  /*de10*/  PRMT R22, R51, 0x7632, R22 ;  /* 0x0000763233167816 */ /* 0x000fe20000000016 */
[----:B--2---:R-:W-:Y:S01]  /*de20*/  IMAD R39, R14, 0x8a, RZ ;  /* 0x0000008a0e277824 */ /* 0x004fe200078e02ff */
[-C--:B------:R-:W-:Y:S02]  /*de30*/  IADD3 R38, P4, R107, R72.reuse, RZ ;  /* 0x000000486b267210 */ /* 0x080fe40007f9e0ff */
[----:B------:R-:W0:Y:S01]  /*de40*/  LDC R18, c[0x0][0x278] ;  /* 0x00009e00ff127b82 */ /* 0x000e220000000800 */
[----:B------:R-:W-:Y:S01]  /*de50*/  LEA.HI.X.SX32 R37, R37, R73, 0x1, P5 ;  /* 0x0000004925257211 */ /* 0x000fe200028f0eff */
[----:B----4-:R-:W-:Y:S01]  /*de60*/  IMAD R41, R75, 0x45, RZ ;  /* 0x000000454b297824 */ /* 0x010fe200078e02ff */
[----:B------:R-:W-:-:S02]  /*de70*/  IADD3 R40, P5, R39, R72, RZ ;  /* 0x0000004827287210 */ /* 0x000fc40007fbe0ff */
[-C--:B------:R-:W-:Y:S01]  /*de80*/  LEA.HI.X.SX32 R39, R125, R73.reuse, 0x1, P4 ;  /* 0x000000497d277211 */ /* 0x080fe200020f0eff */
[----:B------:R2:W-:Y:S01]  /*de90*/  STG.E.U16 desc[UR14][R36.64], R24 ;  /* 0x0000001824007986 */ /* 0x0005e2000c10150e */
[----:B------:R-:W-:Y:S01]  /*dea0*/  LEA.HI.X.SX32 R41, R41, R73, 0x1, P5 ;  /* 0x0000004929297211 */ /* 0x000fe200028f0eff */
[----:B------:R-:W4:Y:S01]  /*deb0*/  LDC R12, c[0x0][0x278] ;  /* 0x00009e00ff0c7b82 */ /* 0x000f220000000800 */
[----:B-----5:R-:W-:Y:S01]  /*dec0*/  IMAD R49, R0, 0x8e, RZ ;  /* 0x0000008e00317824 */ /* 0x020fe200078e02ff */
[----:B------:R5:W-:Y:S01]  /*ded0*/  STG.E.U16 desc[UR14][R38.64], R50 ;  /* 0x0000003226007986 */ /* 0x000be2000c10150e */
[----:B-1----:R-:W-:Y:S01]  /*dee0*/  IMAD R43, R16, 0x8c, RZ ;  /* 0x0000008c102b7824 */ /* 0x002fe200078e02ff */
[----:B------:R-:W-:Y:S01]  /*def0*/  PRMT R20, R50, 0x7632, R20 ;  /* 0x0000763232147816 */ /* 0x000fe20000000014 */
[----:B---3--:R-:W-:-:S03]  /*df00*/  IMAD R105, R6, 0x90, RZ ;  /* 0x0000009006697824 */ /* 0x008fc600078e02ff */
[----:B------:R-:W1:Y:S01]  /*df10*/  LDC R0, c[0x0][0x278] ;  /* 0x00009e00ff007b82 */ /* 0x000e620000000800 */
[-C--:B------:R-:W-:Y:S01]  /*df20*/  IADD3 R42, P6, R43, R72.reuse, RZ ;  /* 0x000000482b2a7210 */ /* 0x080fe20007fde0ff */
[----:B--2---:R-:W-:Y:S01]  /*df30*/  IMAD R37, R75, 0x47, RZ ;  /* 0x000000474b257824 */ /* 0x004fe200078e02ff */
[-C--:B------:R-:W-:Y:S01]  /*df40*/  IADD3 R36, P5, R49, R72.reuse, RZ ;  /* 0x0000004831247210 */ /* 0x080fe20007fbe0ff */
[----:B------:R2:W-:Y:S01]  /*df50*/  STG.E.U16 desc[UR14][R40.64], R20 ;  /* 0x0000001428007986 */ /* 0x0005e2000c10150e */
[-C--:B------:R-:W-:Y:S01]  /*df60*/  LEA.HI.X.SX32 R43, R127, R73.reuse, 0x1, P6 ;  /* 0x000000497f2b7211 */ /* 0x080fe200030f0eff */
[----:B-----5:R-:W-:Y:S01]  /*df70*/  IMAD R39, R4, 0x92, RZ ;  /* 0x0000009204277824 */ /* 0x020fe200078e02ff */
[----:B------:R-:W-:Y:S01]  /*df80*/  IADD3 R38, P4, R105, R72, RZ ;  /* 0x0000004869267210 */ /* 0x000fe20007f9e0ff */
[----:B------:R-:W3:Y:S01]  /*df90*/  LDC R14, c[0x0][0x278] ;  /* 0x00009e00ff0e7b82 */ /* 0x000ee20000000800 */
[----:B0-----:R-:W-:Y:S01]  /*dfa0*/  IMAD R49, R18, 0x94, RZ ;  /* 0x0000009412317824 */ /* 0x001fe200078e02ff */
[----:B------:R-:W-:Y:S01]  /*dfb0*/  LEA.HI.X.SX32 R37, R37, R73, 0x1, P5 ;  /* 0x0000004925257211 */ /* 0x000fe200028f0eff */
[----:B------:R0:W-:Y:S01]  /*dfc0*/  STG.E.U16 desc[UR14][R42.64], R51 ;  /* 0x000000332a007986 */ /* 0x0001e2000c10150e */
[----:B------:R-:W-:-:S03]  /*dfd0*/  PRMT R24, R45, 0x7632, R24 ;  /* 0x000076322d187816 */ /* 0x000fc60000000018 */
[----:B------:R5:W-:Y:S01]  /*dfe0*/  STG.E.U16 desc[UR14][R36.64], R22 ;  /* 0x0000001624007986 */ /* 0x000be2000c10150e */
[----:B------:R-:W1:Y:S01]  /*dff0*/  LDC R16, c[0x0][0x278] ;  /* 0x00009e00ff107b82 */ /* 0x000e620000000800 */
[-C--:B--2---:R-:W-:Y:S01]  /*e000*/  IADD3 R40, P5, R39, R72.reuse, RZ ;  /* 0x0000004827287210 */ /* 0x084fe20007fbe0ff */
[----:B------:R-:W-:Y:S01]  /*e010*/  IMAD R41, R75, 0x49, RZ ;  /* 0x000000494b297824 */ /* 0x000fe200078e02ff */
[-C--:B------:R-:W-:Y:S02]  /*e020*/  LEA.HI.X.SX32 R39, R129, R73.reuse, 0x1, P4 ;  /* 0x0000004981277211 */ /* 0x080fe400020f0eff */
[----:B------:R-:W-:Y:S02]  /*e030*/  PRMT R20, R44, 0x7632, R20 ;  /* 0x000076322c147816 */ /* 0x000fe40000000014 */
[----:B0-----:R-:W-:Y:S01]  /*e040*/  IADD3 R42, P6, R49, R72, RZ ;  /* 0x00000048312a7210 */ /* 0x001fe20007fde0ff */
[----:B------:R-:W0:Y:S01]  /*e050*/  LDC R4, c[0x0][0x278] ;  /* 0x00009e00ff047b82 */ /* 0x000e220000000800 */
[----:B----4-:R-:W-:Y:S01]  /*e060*/  IMAD R49, R12, 0x96, RZ ;  /* 0x000000960c317824 */ /* 0x010fe200078e02ff */
[----:B------:R1:W-:Y:S01]  /*e070*/  STG.E.U16 desc[UR14][R38.64], R44 ;  /* 0x0000002c26007986 */ /* 0x0003e2000c10150e */
[-C--:B------:R-:W-:Y:S01]  /*e080*/  LEA.HI.X.SX32 R41, R41, R73.reuse, 0x1, P5 ;  /* 0x0000004929297211 */ /* 0x080fe200028f0eff */
[----:B-----5:R-:W-:Y:S01]  /*e090*/  IMAD R37, R75, 0x4b, RZ ;  /* 0x0000004b4b257824 */ /* 0x020fe200078e02ff */
[----:B------:R-:W-:-:S02]  /*e0a0*/  LEA.HI.X.SX32 R43, R131, R73, 0x1, P6 ;  /* 0x00000049832b7211 */ /* 0x000fc400030f0eff */
[-C--:B------:R-:W-:Y:S01]  /*e0b0*/  IADD3 R36, P5, R49, R72.reuse, RZ ;  /* 0x0000004831247210 */ /* 0x080fe20007fbe0ff */
[----:B------:R-:W2:Y:S01]  /*e0c0*/  LDC R6, c[0x0][0x278] ;  /* 0x00009e00ff067b82 */ /* 0x000ea20000000800 */
[----:B------:R4:W-:Y:S01]  /*e0d0*/  STG.E.U16 desc[UR14][R40.64], R20 ;  /* 0x0000001428007986 */ /* 0x0009e2000c10150e */
[----:B---3--:R-:W-:Y:S01]  /*e0e0*/  IMAD R51, R14, 0x98, RZ ;  /* 0x000000980e337824 */ /* 0x008fe200078e02ff */
[----:B------:R-:W-:Y:S02]  /*e0f0*/  LEA.HI.X.SX32 R37, R37, R73, 0x1, P5 ;  /* 0x0000004925257211 */ /* 0x000fe400028f0eff */
[----:B------:R3:W-:Y:S01]  /*e100*/  STG.E.U16 desc[UR14][R42.64], R45 ;  /* 0x0000002d2a007986 */ /* 0x0007e2000c10150e */
[----:B-1----:R-:W-:Y:S01]  /*e110*/  IMAD R39, R0, 0x9a, RZ ;  /* 0x0000009a00277824 */ /* 0x002fe200078e02ff */
[-C--:B------:R-:W-:Y:S01]  /*e120*/  IADD3 R38, P4, R51, R72.reuse, RZ ;  /* 0x0000004833267210 */ /* 0x080fe20007f9e0ff */
[----:B------:R-:W1:Y:S01]  /*e130*/  LDC R18, c[0x0][0x278] ;  /* 0x00009e00ff127b82 */ /* 0x000e620000000800 */
[----:B------:R5:W-:Y:S01]  /*e140*/  STG.E.U16 desc[UR14][R36.64], R24 ;  /* 0x0000001824007986 */ /* 0x000be2000c10150e */
[----:B------:R-:W-:Y:S01]  /*e150*/  PRMT R22, R47, 0x7632, R22 ;  /* 0x000076322f167816 */ /* 0x000fe20000000016 */
[----:B----4-:R-:W-:Y:S01]  /*e160*/  IMAD R41, R75, 0x4d, RZ ;  /* 0x0000004d4b297824 */ /* 0x010fe200078e02ff */
[----:B------:R-:W-:-:S04]  /*e170*/  IADD3 R40, P5, R39, R72, RZ ;  /* 0x0000004827287210 */ /* 0x000fc80007fbe0ff */
[----:B------:R-:W4:Y:S01]  /*e180*/  LDC R12, c[0x0][0x278] ;  /* 0x00009e00ff0c7b82 */ /* 0x000f220000000800 */
[----:B---3--:R-:W-:Y:S01]  /*e190*/  IMAD R43, R16, 0x9c, RZ ;  /* 0x0000009c102b7824 */ /* 0x008fe200078e02ff */
[-C--:B------:R-:W-:Y:S01]  /*e1a0*/  LEA.HI.X.SX32 R39, R101, R73.reuse, 0x1, P4 ;  /* 0x0000004965277211 */ /* 0x080fe200020f0eff */
[----:B0-----:R-:W-:Y:S01]  /*e1b0*/  IMAD R45, R4, 0x9e, RZ ;  /* 0x0000009e042d7824 */ /* 0x001fe200078e02ff */
[-C--:B------:R-:W-:Y:S01]  /*e1c0*/  LEA.HI.X.SX32 R41, R41, R73.reuse, 0x1, P5 ;  /* 0x0000004929297211 */ /* 0x080fe200028f0eff */
[----:B-----5:R-:W-:Y:S01]  /*e1d0*/  IMAD R37, R75, 0x4f, RZ ;  /* 0x0000004f4b257824 */ /* 0x020fe200078e02ff */
[----:B------:R-:W-:Y:S01]  /*e1e0*/  IADD3 R42, P6, R43, R72, RZ ;  /* 0x000000482b2a7210 */ /* 0x000fe20007fde0ff */
[----:B------:R0:W-:Y:S01]  /*e1f0*/  STG.E.U16 desc[UR14][R38.64], R46 ;  /* 0x0000002e26007986 */ /* 0x0001e2000c10150e */
[----:B------:R-:W3:Y:S01]  /*e200*/  LDC R0, c[0x0][0x278] ;  /* 0x00009e00ff007b82 */ /* 0x000ee20000000800 */
[----:B------:R-:W-:Y:S01]  /*e210*/  PRMT R20, R46, 0x7632, R20 ;  /* 0x000076322e147816 */ /* 0x000fe20000000014 */
[----:B--2---:R-:W-:Y:S01]  /*e220*/  IMAD R49, R6, 0xa0, RZ ;  /* 0x000000a006317824 */ /* 0x004fe200078e02ff */
[----:B------:R-:W-:-:S02]  /*e230*/  LEA.HI.X.SX32 R43, R103, R73, 0x1, P6 ;  /* 0x00000049672b7211 */ /* 0x000fc400030f0eff */
[-C--:B------:R-:W-:Y:S01]  /*e240*/  IADD3 R36, P5, R45, R72.reuse, RZ ;  /* 0x000000482d247210 */ /* 0x080fe20007fbe0ff */
[----:B------:R2:W-:Y:S01]  /*e250*/  STG.E.U16 desc[UR14][R40.64], R20 ;  /* 0x0000001428007986 */ /* 0x0005e2000c10150e */
[----:B------:R-:W-:Y:S01]  /*e260*/  PRMT R24, R57, 0x7632, R24 ;  /* 0x0000763239187816 */ /* 0x000fe20000000018 */
[----:B------:R-:W5:Y:S01]  /*e270*/  LDC R14, c[0x0][0x278] ;  /* 0x00009e00ff0e7b82 */ /* 0x000f620000000800 */
[----:B-1----:R-:W-:Y:S01]  /*e280*/  IMAD R45, R18, 0xa4, RZ ;  /* 0x000000a4122d7824 */ /* 0x002fe200078e02ff */
[----:B------:R1:W-:Y:S01]  /*e290*/  STG.E.U16 desc[UR14][R42.64], R47 ;  /* 0x0000002f2a007986 */ /* 0x0003e2000c10150e */
[----:B0-----:R-:W-:Y:S02]  /*e2a0*/  IADD3 R38, P4, R49, R72, RZ ;  /* 0x0000004831267210 */ /* 0x001fe40007f9e0ff */
[----:B------:R-:W-:-:S03]  /*e2b0*/  LEA.HI.X.SX32 R37, R37, R73, 0x1, P5 ;  /* 0x0000004925257211 */ /* 0x000fc600028f0eff */
[----:B------:R-:W0:Y:S01]  /*e2c0*/  LDC R4, c[0x0][0x278] ;  /* 0x00009e00ff047b82 */ /* 0x000e220000000800 */
[----:B----4-:R-:W-:Y:S01]  /*e2d0*/  IMAD R39, R12, 0xa2, RZ ;  /* 0x000000a20c277824 */ /* 0x010fe200078e02ff */
[----:B------:R4:W-:Y:S01]  /*e2e0*/  STG.E.U16 desc[UR14][R36.64], R22 ;  /* 0x0000001624007986 */ /* 0x0009e2000c10150e */
[----:B--2---:R-:W-:Y:S01]  /*e2f0*/  IMAD R41, R75, 0x51, RZ ;  /* 0x000000514b297824 */ /* 0x004fe200078e02ff */
[----:B------:R-:W-:Y:S02]  /*e300*/  PRMT R20, R56, 0x7632, R20 ;  /* 0x0000763238147816 */ /* 0x000fe40000000014 */
[-C--:B-1----:R-:W-:Y:S02]  /*e310*/  IADD3 R42, P6, R45, R72.reuse, RZ ;  /* 0x000000482d2a7210 */ /* 0x082fe40007fde0ff */
[----:B------:R-:W1:Y:S01]  /*e320*/  LDC R6, c[0x0][0x278] ;  /* 0x00009e00ff067b82 */ /* 0x000e620000000800 */
[----:B---3--:R-:W-:Y:S01]  /*e330*/  IMAD R45, R0, 0xa6, RZ ;  /* 0x000000a6002d7824 */ /* 0x008fe200078e02ff */
[----:B------:R-:W-:-:S02]  /*e340*/  IADD3 R40, P5, R39, R72, RZ ;  /* 0x0000004827287210 */ /* 0x000fc40007fbe0ff */
[-C--:B------:R-:W-:Y:S02]  /*e350*/  LEA.HI.X.SX32 R39, R97, R73.reuse, 0x1, P4 ;  /* 0x0000004961277211 */ /* 0x080fe400020f0eff */
[-C--:B------:R-:W-:Y:S01]  /*e360*/  LEA.HI.X.SX32 R41, R41, R73.reuse, 0x1, P5 ;  /* 0x0000004929297211 */ /* 0x080fe200028f0eff */
[----:B----4-:R-:W-:Y:S01]  /*e370*/  IMAD R37, R75, 0x53, RZ ;  /* 0x000000534b257824 */ /* 0x010fe200078e02ff */
[----:B------:R-:W2:Y:S01]  /*e380*/  LDC R16, c[0x0][0x278] ;  /* 0x00009e00ff107b82 */ /* 0x000ea20000000800 */
[----:B------:R0:W-:Y:S01]  /*e390*/  STG.E.U16 desc[UR14][R38.64], R56 ;  /* 0x0000003826007986 */ /* 0x0001e2000c10150e */
[----:B-----5:R-:W-:Y:S01]  /*e3a0*/  IMAD R47, R14, 0xa8, RZ ;  /* 0x000000a80e2f7824 */ /* 0x020fe200078e02ff */
[-C--:B------:R-:W-:Y:S02]  /*e3b0*/  LEA.HI.X.SX32 R43, R99, R73.reuse, 0x1, P6 ;  /* 0x00000049632b7211 */ /* 0x080fe400030f0eff */
[-C--:B------:R-:W-:Y:S01]  /*e3c0*/  IADD3 R36, P5, R45, R72.reuse, RZ ;  /* 0x000000482d247210 */ /* 0x080fe20007fbe0ff */
[----:B------:R3:W-:Y:S01]  /*e3d0*/  STG.E.U16 desc[UR14][R40.64], R20 ;  /* 0x0000001428007986 */ /* 0x0007e2000c10150e */
[----:B------:R-:W-:Y:S01]  /*e3e0*/  PRMT R22, R59, 0x7632, R22 ;  /* 0x000076323b167816 */ /* 0x000fe20000000016 */
[----:B------:R-:W4:Y:S01]  /*e3f0*/  LDC R0, c[0x0][0x278] ;  /* 0x00009e00ff007b82 */ /* 0x000f220000000800 */
[----:B------:R-:W-:Y:S01]  /*e400*/  LEA.HI.X.SX32 R37, R37, R73, 0x1, P5 ;  /* 0x0000004925257211 */ /* 0x000fe200028f0eff */
[----:B------:R2:W-:Y:S01]  /*e410*/  STG.E.U16 desc[UR14][R42.64], R57 ;  /* 0x000000392a007986 */ /* 0x0005e2000c10150e */
[----:B0-----:R-:W-:Y:S01]  /*e420*/  IMAD R39, R4, 0xaa, RZ ;  /* 0x000000aa04277824 */ /* 0x001fe200078e02ff */
[----:B------:R-:W-:-:S02]  /*e430*/  IADD3 R38, P4, R47, R72, RZ ;  /* 0x000000482f267210 */ /* 0x000fc40007f9e0ff */
[----:B------:R0:W-:Y:S02]  /*e440*/  STG.E.U16 desc[UR14][R36.64], R24 ;  /* 0x0000001824007986 */ /* 0x0001e4000c10150e */
[----:B------:R-:W5:Y:S01]  /*e450*/  LDC R12, c[0x0][0x278] ;  /* 0x00009e00ff0c7b82 */ /* 0x000f620000000800 */
[----:B-1----:R-:W-:Y:S01]  /*e460*/  IMAD R45, R6, 0xae, RZ ;  /* 0x000000ae062d7824 */ /* 0x002fe200078e02ff */
[-C--:B---3--:R-:W-:Y:S01]  /*e470*/  IADD3 R40, P5, R39, R72.reuse, RZ ;  /* 0x0000004827287210 */ /* 0x088fe20007fbe0ff */
[----:B------:R-:W-:Y:S01]  /*e480*/  IMAD R41, R75, 0x55, RZ ;  /* 0x000000554b297824 */ /* 0x000fe200078e02ff */
[-C--:B------:R-:W-:Y:S02]  /*e490*/  LEA.HI.X.SX32 R39, R89, R73.reuse, 0x1, P4 ;  /* 0x0000004959277211 */ /* 0x080fe400020f0eff */
[----:B------:R-:W-:Y:S02]  /*e4a0*/  PRMT R20, R58, 0x7632, R20 ;  /* 0x000076323a147816 */ /* 0x000fe40000000014 */
[----:B------:R-:W1:Y:S01]  /*e4b0*/  LDC R18, c[0x0][0x278] ;  /* 0x00009e00ff127b82 */ /* 0x000e620000000800 */
[----:B--2---:R-:W-:Y:S01]  /*e4c0*/  IMAD R43, R16, 0xac, RZ ;  /* 0x000000ac102b7824 */ /* 0x004fe200078e02ff */
[----:B------:R4:W-:Y:S01]  /*e4d0*/  STG.E.U16 desc[UR14][R38.64], R58 ;  /* 0x0000003a26007986 */ /* 0x0009e2000c10150e */
[----:B------:R-:W-:Y:S01]  /*e4e0*/  LEA.HI.X.SX32 R41, R41, R73, 0x1, P5 ;  /* 0x0000004929297211 */ /* 0x000fe200028f0eff */
[----:B0-----:R-:W-:Y:S01]  /*e4f0*/  IMAD R37, R75, 0x57, RZ ;  /* 0x000000574b257824 */ /* 0x001fe200078e02ff */
[----:B------:R-:W-:-:S02]  /*e500*/  IADD3 R36, P5, R45, R72, RZ ;  /* 0x000000482d247210 */ /* 0x000fc40007fbe0ff */
[-C--:B------:R-:W-:Y:S01]  /*e510*/  IADD3 R42, P6, R43, R72.reuse, RZ ;  /* 0x000000482b2a7210 */ /* 0x080fe20007fde0ff */
[----:B------:R-:W0:Y:S01]  /*e520*/  LDC R4, c[0x0][0x278] ;  /* 0x00009e00ff047b82 */ /* 0x000e220000000800 */
[----:B------:R2:W-:Y:S01]  /*e530*/  STG.E.U16 desc[UR14][R40.64], R20 ;  /* 0x0000001428007986 */ /* 0x0005e2000c10150e */
[-C--:B------:R-:W-:Y:S02]  /*e540*/  LEA.HI.X.SX32 R37, R37, R73.reuse, 0x1, P5 ;  /* 0x0000004925257211 */ /* 0x080fe400028f0eff */
[----:B------:R-:W-:Y:S01]  /*e550*/  LEA.HI.X.SX32 R43, R95, R73, 0x1, P6 ;  /* 0x000000495f2b7211 */ /* 0x000fe200030f0eff */
[----:B----4-:R-:W-:Y:S01]  /*e560*/  IMAD R39, R0, 0xb2, RZ ;  /* 0x000000b200277824 */ /* 0x010fe200078e02ff */
[----:B------:R-:W-:Y:S02]  /*e570*/  PRMT R24, R53, 0x7632, R24 ;  /* 0x0000763235187816 */ /* 0x000fe40000000018 */
[----:B------:R-:W3:Y:S01]  /*e580*/  LDC R6, c[0x0][0x278] ;  /* 0x00009e00ff067b82 */ /* 0x000ee20000000800 */
[----:B-----5:R-:W-:Y:S01]  /*e590*/  IMAD R47, R12, 0xb0, RZ ;  /* 0x000000b00c2f7824 */ /* 0x020fe200078e02ff */
[----:B------:R4:W-:Y:S01]  /*e5a0*/  STG.E.U16 desc[UR14][R42.64], R59 ;  /* 0x0000003b2a007986 */ /* 0x0009e2000c10150e */
[----:B--2---:R-:W-:Y:S01]  /*e5b0*/  IADD3 R40, P5, R39, R72, RZ ;  /* 0x0000004827287210 */ /* 0x004fe20007fbe0ff */
[----:B------:R-:W-:-:S02]  /*e5c0*/  IMAD R41, R75, 0x59, RZ ;  /* 0x000000594b297824 */ /* 0x000fc400078e02ff */
[-C--:B------:R-:W-:Y:S02]  /*e5d0*/  IADD3 R38, P4, R47, R72.reuse, RZ ;  /* 0x000000482f267210 */ /* 0x080fe40007f9e0ff */
[----:B------:R-:W2:Y:S01]  /*e5e0*/  LDC R14, c[0x0][0x278] ;  /* 0x00009e00ff0e7b82 */ /* 0x000ea20000000800 */
[----:B-1----:R-:W-:Y:S01]  /*e5f0*/  IMAD R45, R18, 0xb4, RZ ;  /* 0x000000b4122d7824 */ /* 0x002fe200078e02ff */
[----:B------:R1:W-:Y:S01]  /*e600*/  STG.E.U16 desc[UR14][R36.64], R22 ;  /* 0x0000001624007986 */ /* 0x0003e2000c10150e */
[-C--:B------:R-:W-:Y:S02]  /*e610*/  LEA.HI.X.SX32 R39, R91, R73.reuse, 0x1, P4 ;  /* 0x000000495b277211 */ /* 0x080fe400020f0eff */
[----:B------:R-:W-:Y:S02]  /*e620*/  LEA.HI.X.SX32 R41, R41, R73, 0x1, P5 ;  /* 0x0000004929297211 */ /* 0x000fe400028f0eff */
[----:B----4-:R-:W-:Y:S01]  /*e630*/  IADD3 R42, P6, R45, R72, RZ ;  /* 0x000000482d2a7210 */ /* 0x010fe20007fde0ff */
[----:B------:R-:W4:Y:S01]  /*e640*/  LDC R0, c[0x0][0x278] ;  /* 0x00009e00ff007b82 */ /* 0x000f220000000800 */
[----:B0-----:R-:W-:Y:S01]  /*e650*/  IMAD R45, R4, 0xb6, RZ ;  /* 0x000000b6042d7824 */ /* 0x001fe200078e02ff */
[----:B------:R3:W-:Y:S01]  /*e660*/  STG.E.U16 desc[UR14][R38.64], R52 ;  /* 0x0000003426007986 */ /* 0x0007e2000c10150e */
[----:B------:R-:W-:-:S02]  /*e670*/  PRMT R20, R52, 0x7632, R20 ;  /* 0x0000763234147816 */ /* 0x000fc40000000014 */
[-C--:B------:R-:W-:Y:S01]  /*e680*/  LEA.HI.X.SX32 R43, R93, R73.reuse, 0x1, P6 ;  /* 0x000000495d2b7211 */ /* 0x080fe200030f0eff */
[----:B-1----:R-:W-:Y:S01]  /*e690*/  IMAD R37, R75, 0x5b, RZ ;  /* 0x0000005b4b257824 */ /* 0x002fe200078e02ff */
[----:B------:R-:W-:Y:S01]  /*e6a0*/  IADD3 R36, P5, R45, R72, RZ ;  /* 0x000000482d247210 */ /* 0x000fe20007fbe0ff */
[----:B------:R-:W0:Y:S01]  /*e6b0*/  LDC R16, c[0x0][0x278] ;  /* 0x00009e00ff107b82 */ /* 0x000e220000000800 */
[----:B------:R1:W-:Y:S01]  /*e6c0*/  STG.E.U16 desc[UR14][R40.64], R20 ;  /* 0x0000001428007986 */ /* 0x0003e2000c10150e */
[----:B------:R-:W-:Y:S02]  /*e6d0*/  PRMT R22, R55, 0x7632, R22 ;  /* 0x0000763237167816 */ /* 0x000fe40000000016 */
[----:B------:R-:W-:Y:S01]  /*e6e0*/  LEA.HI.X.SX32 R37, R37, R73, 0x1, P5 ;  /* 0x0000004925257211 */ /* 0x000fe200028f0eff */
[----:B------:R-:W-:Y:S01]  /*e6f0*/  STG.E.U16 desc[UR14][R42.64], R53 ;  /* 0x000000352a007986 */ /* 0x000fe2000c10150e */
[----:B---3--:R-:W-:Y:S02]  /*e700*/  IMAD R39, R6, 0xba, RZ ;  /* 0x000000ba06277824 */ /* 0x008fe400078e02ff */
[----:B------:R-:W3:Y:S01]  /*e710*/  LDC R12, c[0x0][0x278] ;  /* 0x00009e00ff0c7b82 */ /* 0x000ee20000000800 */
[----:B--2---:R-:W-:Y:S01]  /*e720*/  IMAD R47, R14, 0xb8, RZ ;  /* 0x000000b80e2f7824 */ /* 0x004fe200078e02ff */
[----:B------:R2:W-:Y:S01]  /*e730*/  STG.E.U16 desc[UR14][R36.64], R24 ;  /* 0x0000001824007986 */ /* 0x0005e2000c10150e */
[----:B-1----:R-:W-:-:S03]  /*e740*/  IMAD R41, R75, 0x5d, RZ ;  /* 0x0000005d4b297824 */ /* 0x002fc600078e02ff */
[-C--:B------:R-:W-:Y:S02]  /*e750*/  IADD3 R38, P4, R47, R72.reuse, RZ ;  /* 0x000000482f267210 */ /* 0x080fe40007f9e0ff */
[----:B------:R-:W1:Y:S01]  /*e760*/  LDC R4, c[0x0][0x278] ;  /* 0x00009e00ff047b82 */ /* 0x000e620000000800 */
[----:B----4-:R-:W-:Y:S01]  /*e770*/  IMAD R45, R0, 0xbe, RZ ;  /* 0x000000be002d7824 */ /* 0x010fe200078e02ff */
[-C--:B------:R-:W-:Y:S02]  /*e780*/  IADD3 R40, P5, R39, R72.reuse, RZ ;  /* 0x0000004827287210 */ /* 0x080fe40007fbe0ff */
[-C--:B------:R-:W-:Y:S02]  /*e790*/  LEA.HI.X.SX32 R39, R77, R73.reuse, 0x1, P4 ;  /* 0x000000494d277211 */ /* 0x080fe400020f0eff */
[----:B------:R-:W-:Y:S01]  /*e7a0*/  LEA.HI.X.SX32 R41, R41, R73, 0x1, P5 ;  /* 0x0000004929297211 */ /* 0x000fe200028f0eff */
[----:B--2---:R-:W-:Y:S01]  /*e7b0*/  IMAD R37, R75, 0x5f, RZ ;  /* 0x0000005f4b257824 */ /* 0x004fe200078e02ff */
[----:B------:R-:W2:Y:S01]  /*e7c0*/  LDC R18, c[0x0][0x278] ;  /* 0x00009e00ff127b82 */ /* 0x000ea20000000800 */
[----:B0-----:R-:W-:Y:S01]  /*e7d0*/  IMAD R43, R16, 0xbc, RZ ;  /* 0x000000bc102b7824 */ /* 0x001fe200078e02ff */
[----:B------:R-:W-:Y:S01]  /*e7e0*/  PRMT R20, R54, 0x7632, R20 ;  /* 0x0000763236147816 */ /* 0x000fe20000000014 */
[----:B------:R1:W-:Y:S01]  /*e7f0*/  STG.E.U16 desc[UR14][R38.64], R54 ;  /* 0x0000003626007986 */ /* 0x0003e2000c10150e */
[----:B------:R-:W-:-:S02]  /*e800*/  IADD3 R36, P5, R45, R72, RZ ;  /* 0x000000482d247210 */ /* 0x000fc40007fbe0ff */
[-C--:B------:R-:W-:Y:S01]  /*e810*/  IADD3 R42, P6, R43, R72.reuse, RZ ;  /* 0x000000482b2a7210 */ /* 0x080fe20007fde0ff */
[----:B------:R0:W-:Y:S01]  /*e820*/  STG.E.U16 desc[UR14][R40.64], R20 ;  /* 0x0000001428007986 */ /* 0x0001e2000c10150e */
[----:B------:R-:W4:Y:S01]  /*e830*/  LDC R6, c[0x0][0x278] ;  /* 0x00009e00ff067b82 */ /* 0x000f220000000800 */
[----:B---3--:R-:W-:Y:S01]  /*e840*/  IMAD R47, R12, 0xc0, RZ ;  /* 0x000000c00c2f7824 */ /* 0x008fe200078e02ff */
[-C--:B------:R-:W-:Y:S02]  /*e850*/  LEA.HI.X.SX32 R43, R85, R73.reuse, 0x1, P6 ;  /* 0x00000049552b7211 */ /* 0x080fe400030f0eff */
[----:B------:R-:W-:Y:S02]  /*e860*/  LEA.HI.X.SX32 R37, R37, R73, 0x1, P5 ;  /* 0x0000004925257211 */ /* 0x000fe400028f0eff */
[----:B------:R-:W-:Y:S01]  /*e870*/  PRMT R24, R61, 0x7632, R24 ;  /* 0x000076323d187816 */ /* 0x000fe20000000018 */
[----:B------:R3:W-:Y:S01]  /*e880*/  STG.E.U16 desc[UR14][R42.64], R55 ;  /* 0x000000372a007986 */ /* 0x0007e2000c10150e */
[----:B------:R-:W5:Y:S01]  /*e890*/  LDC R0, c[0x0][0x278] ;  /* 0x00009e00ff007b82 */ /* 0x000f620000000800 */
[----:B-1----:R-:W-:Y:S01]  /*e8a0*/  IMAD R39, R4, 0xc2, RZ ;  /* 0x000000c204277824 */ /* 0x002fe200078e02ff */
[-C--:B------:R-:W-:Y:S01]  /*e8b0*/  IADD3 R38, P4, R47, R72.reuse, RZ ;  /* 0x000000482f267210 */ /* 0x080fe20007f9e0ff */
[----:B0-----:R-:W-:Y:S01]  /*e8c0*/  IMAD R41, R75, 0x61, RZ ;  /* 0x000000614b297824 */ /* 0x001fe200078e02ff */
[----:B------:R-:W-:Y:S01]  /*e8d0*/  PRMT R20, R60, 0x7632, R20 ;  /* 0x000076323c147816 */ /* 0x000fe20000000014 */
[----:B------:R0:W-:Y:S01]  /*e8e0*/  STG.E.U16 desc[UR14][R36.64], R22 ;  /* 0x0000001624007986 */ /* 0x0001e2000c10150e */
[----:B------:R-:W-:-:S02]  /*e8f0*/  IADD3 R40, P5, R39, R72, RZ ;  /* 0x0000004827287210 */ /* 0x000fc40007fbe0ff */
[----:B------:R-:W1:Y:S01]  /*e900*/  LDC R14, c[0x0][0x278] ;  /* 0x00009e00ff0e7b82 */ /* 0x000e620000000800 */
[----:B--2---:R-:W-:Y:S01]  /*e910*/  IMAD R45, R18, 0xc4, RZ ;  /* 0x000000c4122d7824 */ /* 0x004fe200078e02ff */
[-C--:B------:R-:W-:Y:S02]  /*e920*/  LEA.HI.X.SX32 R39, R79, R73.reuse, 0x1, P4 ;  /* 0x000000494f277211 */ /* 0x080fe400020f0eff */
[-C--:B------:R-:W-:Y:S02]  /*e930*/  LEA.HI.X.SX32 R41, R41, R73.reuse, 0x1, P5 ;  /* 0x0000004929297211 */ /* 0x080fe400028f0eff */
[----:B---3--:R-:W-:Y:S01]  /*e940*/  IADD3 R42, P6, R45, R72, RZ ;  /* 0x000000482d2a7210 */ /* 0x008fe20007fde0ff */
[----:B------:R2:W-:Y:S01]  /*e950*/  STG.E.U16 desc[UR14][R38.64], R60 ;  /* 0x0000003c26007986 */ /* 0x0005e2000c10150e */
[----:B------:R-:W3:Y:S01]  /*e960*/  LDC R16, c[0x0][0x278] ;  /* 0x00009e00ff107b82 */ /* 0x000ee20000000800 */
[----:B----4-:R-:W-:Y:S01]  /*e970*/  IMAD R45, R6, 0xc6, RZ ;  /* 0x000000c6062d7824 */ /* 0x010fe200078e02ff */
[----:B------:R-:W-:Y:S01]  /*e980*/  LEA.HI.X.SX32 R43, R81, R73, 0x1, P6 ;  /* 0x00000049512b7211 */ /* 0x000fe200030f0eff */
[----:B------:R5:W-:Y:S01]  /*e990*/  STG.E.U16 desc[UR14][R40.64], R20 ;  /* 0x0000001428007986 */ /* 0x000be2000c10150e */
[----:B0-----:R-:W-:Y:S01]  /*e9a0*/  IMAD R37, R75, 0x63, RZ ;  /* 0x000000634b257824 */ /* 0x001fe200078e02ff */
[----:B------:R-:W-:-:S02]  /*e9b0*/  PRMT R22, R63, 0x7632, R22 ;  /* 0x000076323f167816 */ /* 0x000fc40000000016 */
[-C--:B------:R-:W-:Y:S01]  /*e9c0*/  IADD3 R36, P5, R45, R72.reuse, RZ ;  /* 0x000000482d247210 */ /* 0x080fe20007fbe0ff */
[----:B------:R-:W0:Y:S01]  /*e9d0*/  LDC R4, c[0x0][0x278] ;  /* 0x00009e00ff047b82 */ /* 0x000e220000000800 */
[----:B------:R3:W-:Y:S02]  /*e9e0*/  STG.E.U16 desc[UR14][R42.64], R61 ;  /* 0x0000003d2a007986 */ /* 0x0007e4000c10150e */
[----:B------:R-:W-:Y:S01]  /*e9f0*/  LEA.HI.X.SX32 R37, R37, R73, 0x1, P5 ;  /* 0x0000004925257211 */ /* 0x000fe200028f0eff */
[----:B--2---:R-:W-:Y:S02]  /*ea00*/  IMAD R39, R75, 0x65, RZ ;  /* 0x000000654b277824 */ /* 0x004fe400078e02ff */
[----:B-----5:R-:W-:Y:S02]  /*ea10*/  IMAD R41, R0, 0xca, RZ ;  /* 0x000000ca00297824 */ /* 0x020fe400078e02ff */
[----:B------:R-:W2:Y:S01]  /*ea20*/  LDC R12, c[0x0][0x278] ;  /* 0x00009e00ff0c7b82 */ /* 0x000ea20000000800 */
[----:B-1----:R-:W-:Y:S01]  /*ea30*/  IMAD R47, R14, 0xc8, RZ ;  /* 0x000000c80e2f7824 */ /* 0x002fe200078e02ff */
[----:B------:R-:W-:Y:S01]  /*ea40*/  PRMT R20, R62, 0x7632, R20 ;  /* 0x000076323e147816 */ /* 0x000fe20000000014 */
[----:B------:R1:W-:Y:S01]  /*ea50*/  STG.E.U16 desc[UR14][R36.64], R24 ;  /* 0x0000001824007986 */ /* 0x0003e2000c10150e */
[----:B------:R-:W-:-:S02]  /*ea60*/  IADD3 R38, P5, R41, R72, RZ ;  /* 0x0000004829267210 */ /* 0x000fc40007fbe0ff */
[-C--:B------:R-:W-:Y:S02]  /*ea70*/  IADD3 R26, P4, R47, R72.reuse, RZ ;  /* 0x000000482f1a7210 */ /* 0x080fe40007f9e0ff */
[----:B------:R-:W4:Y:S01]  /*ea80*/  LDC R6, c[0x0][0x278] ;  /* 0x00009e00ff067b82 */ /* 0x000f220000000800 */
[----:B---3--:R-:W-:Y:S01]  /*ea90*/  IMAD R43, R16, 0xcc, RZ ;  /* 0x000000cc102b7824 */ /* 0x008fe200078e02ff */
[-C--:B------:R-:W-:Y:S02]  /*eaa0*/  LEA.HI.X.SX32 R27, R27, R73.reuse, 0x1, P4 ;  /* 0x000000491b1b7211 */ /* 0x080fe400020f0eff */
[-C--:B------:R-:W-:Y:S02]  /*eab0*/  LEA.HI.X.SX32 R39, R39, R73.reuse, 0x1, P5 ;  /* 0x0000004927277211 */ /* 0x080fe400028f0eff */
[----:B------:R-:W-:Y:S01]  /*eac0*/  IADD3 R34, P6, R43, R72, RZ ;  /* 0x000000482b227210 */ /* 0x000fe20007fde0ff */
[----:B------:R3:W-:Y:S01]  /*ead0*/  STG.E.U16 desc[UR14][R26.64], R62 ;  /* 0x0000003e1a007986 */ /* 0x0007e2000c10150e */
[----:B------:R-:W5:Y:S01]  /*eae0*/  LDC R18, c[0x0][0x278] ;  /* 0x00009e00ff127b82 */ /* 0x000f620000000800 */
[----:B0-----:R-:W-:Y:S01]  /*eaf0*/  IMAD R41, R4, 0xce, RZ ;  /* 0x000000ce04297824 */ /* 0x001fe200078e02ff */
[----:B------:R-:W-:Y:S01]  /*eb00*/  LEA.HI.X.SX32 R35, R35, R73, 0x1, P6 ;  /* 0x0000004923237211 */ /* 0x000fe200030f0eff */
[----:B------:R4:W-:Y:S01]  /*eb10*/  STG.E.U16 desc[UR14][R38.64], R20 ;  /* 0x0000001426007986 */ /* 0x0009e2000c10150e */
[----:B-1----:R-:W-:Y:S01]  /*eb20*/  IMAD R37, R75, 0x67, RZ ;  /* 0x000000674b257824 */ /* 0x002fe200078e02ff */
[----:B------:R-:W-:-:S02]  /*eb30*/  PRMT R24, R65, 0x7632, R24 ;  /* 0x0000763241187816 */ /* 0x000fc40000000018 */
[----:B------:R0:W-:Y:S01]  /*eb40*/  STG.E.U16 desc[UR14][R34.64], R63 ;  /* 0x0000003f22007986 */ /* 0x0001e2000c10150e */
[----:B------:R-:W1:Y:S01]  /*eb50*/  LDC R0, c[0x0][0x278] ;  /* 0x00009e00ff007b82 */ /* 0x000e620000000800 */
[----:B--2---:R-:W-:Y:S01]  /*eb60*/  IMAD R43, R12, 0xd0, RZ ;  /* 0x000000d00c2b7824 */ /* 0x004fe200078e02ff */
[----:B---3--:R-:W-:-:S04]  /*eb70*/  IADD3 R26, P5, R41, R72, RZ ;  /* 0x00000048291a7210 */ /* 0x008fc80007fbe0ff */
[-C--:B------:R-:W-:Y:S02]  /*eb80*/  IADD3 R28, P4, R43, R72.reuse, RZ ;  /* 0x000000482b1c7210 */ /* 0x080fe40007f9e0ff */
[----:B------:R-:W2:Y:S01]  /*eb90*/  LDC R14, c[0x0][0x278] ;  /* 0x00009e00ff0e7b82 */ /* 0x000ea20000000800 */
[----:B----4-:R-:W-:Y:S01]  /*eba0*/  IMAD R39, R6, 0xd2, RZ ;  /* 0x000000d206277824 */ /* 0x010fe200078e02ff */
[-C--:B------:R-:W-:Y:S01]  /*ebb0*/  LEA.HI.X.SX32 R27, R37, R73.reuse, 0x1, P5 ;  /* 0x00000049251b7211 */ /* 0x080fe200028f0eff */
[----:B0-----:R-:W-:Y:S01]  /*ebc0*/  IMAD R35, R75, 0x69, RZ ;  /* 0x000000694b237824 */ /* 0x001fe200078e02ff */
[-C--:B------:R-:W-:Y:S02]  /*ebd0*/  LEA.HI.X.SX32 R29, R29, R73.reuse, 0x1, P4 ;  /* 0x000000491d1d7211 */ /* 0x080fe400020f0eff */
[----:B------:R-:W-:Y:S01]  /*ebe0*/  IADD3 R34, P5, R39, R72, RZ ;  /* 0x0000004827227210 */ /* 0x000fe20007fbe0ff */
[----:B------:R0:W-:Y:S01]  /*ebf0*/  STG.E.U16 desc[UR14][R26.64], R22 ;  /* 0x000000161a007986 */ /* 0x0001e2000c10150e */
[----:B------:R-:W3:Y:S01]  /*ec00*/  LDC R16, c[0x0][0x278] ;  /* 0x00009e00ff107b82 */ /* 0x000ee20000000800 */
[----:B-----5:R-:W-:Y:S01]  /*ec10*/  IMAD R41, R18, 0xd4, RZ ;  /* 0x000000d412297824 */ /* 0x020fe200078e02ff */
[----:B------:R-:W-:Y:S01]  /*ec20*/  LEA.HI.X.SX32 R35, R35, R73, 0x1, P5 ;  /* 0x0000004923237211 */ /* 0x000fe200028f0eff */
[----:B------:R4:W-:Y:S01]  /*ec30*/  STG.E.U16 desc[UR14][R28.64], R64 ;  /* 0x000000401c007986 */ /* 0x0009e2000c10150e */
[----:B------:R-:W-:-:S02]  /*ec40*/  PRMT R18, R64, 0x7632, R18 ;  /* 0x0000763240127816 */ /* 0x000fc40000000012 */
[-C--:B------:R-:W-:Y:S02]  /*ec50*/  IADD3 R30, P6, R41, R72.reuse, RZ ;  /* 0x00000048291e7210 */ /* 0x080fe40007fde0ff */
[----:B------:R-:W5:Y:S01]  /*ec60*/  LDC R4, c[0x0][0x278] ;  /* 0x00009e00ff047b82 */ /* 0x000f620000000800 */
[----:B-1----:R-:W-:Y:S01]  /*ec70*/  IMAD R37, R0, 0xd6, RZ ;  /* 0x000000d600257824 */ /* 0x002fe200078e02ff */
[----:B------:R-:W-:Y:S01]  /*ec80*/  LEA.HI.X.SX32 R31, R31, R73, 0x1, P6 ;  /* 0x000000491f1f7211 */ /* 0x000fe200030f0eff */
[----:B------:R1:W-:Y:S01]  /*ec90*/  STG.E.U16 desc[UR14][R34.64], R18 ;  /* 0x0000001222007986 */ /* 0x0003e2000c10150e */
[----:B0-----:R-:W-:Y:S01]  /*eca0*/  IMAD R27, R75, 0x6b, RZ ;  /* 0x0000006b4b1b7824 */ /* 0x001fe200078e02ff */
[----:B------:R-:W-:Y:S02]  /*ecb0*/  PRMT R22, R66, 0x7632, R22 ;  /* 0x0000763242167816 */ /* 0x000fe40000000016 */
[----:B------:R3:W-:Y:S01]  /*ecc0*/  STG.E.U16 desc[UR14][R30.64], R65 ;  /* 0x000000411e007986 */ /* 0x0007e2000c10150e */
[----:B------:R-:W0:Y:S01]  /*ecd0*/  LDC R6, c[0x0][0x278] ;  /* 0x00009e00ff067b82 */ /* 0x000e220000000800 */
[----:B--2---:R-:W-:Y:S01]  /*ece0*/  IMAD R39, R14, 0xd8, RZ ;  /* 0x000000d80e277824 */ /* 0x004fe200078e02ff */
[----:B------:R-:W-:Y:S01]  /*ecf0*/  IADD3 R26, P5, R37, R72, RZ ;  /* 0x00000048251a7210 */ /* 0x000fe20007fbe0ff */
[----:B----4-:R-:W-:-:S03]  /*ed00*/  IMAD R29, R75, 0x6d, RZ ;  /* 0x0000006d4b1d7824 */ /* 0x010fc600078e02ff */
[-C--:B------:R-:W-:Y:S02]  /*ed10*/  LEA.HI.X.SX32 R27, R27, R73.reuse, 0x1, P5 ;  /* 0x000000491b1b7211 */ /* 0x080fe400028f0eff */
[----:B------:R-:W2:Y:S01]  /*ed20*/  LDC R12, c[0x0][0x278] ;  /* 0x00009e00ff0c7b82 */ /* 0x000ea20000000800 */
[-C--:B-1----:R-:W-:Y:S01]  /*ed30*/  IADD3 R18, P4, R39, R72.reuse, RZ ;  /* 0x0000004827127210 */ /* 0x082fe20007f9e0ff */
[----:B---3--:R-:W-:Y:S01]  /*ed40*/  IMAD R31, R16, 0xdc, RZ ;  /* 0x000000dc101f7824 */ /* 0x008fe200078e02ff */
[----:B------:R1:W-:Y:S02]  /*ed50*/  STG.E.U16 desc[UR14][R26.64], R24 ;  /* 0x000000181a007986 */ /* 0x0003e4000c10150e */
[----:B------:R-:W-:Y:S02]  /*ed60*/  LEA.HI.X.SX32 R19, R19, R73, 0x1, P4 ;  /* 0x0000004913137211 */ /* 0x000fe400020f0eff */
[----:B------:R-:W-:Y:S01]  /*ed70*/  PRMT R34, R69, 0x7632, R34 ;  /* 0x0000763245227816 */ /* 0x000fe20000000022 */
[----:B------:R-:W3:Y:S01]  /*ed80*/  LDC R0, c[0x0][0x278] ;  /* 0x00009e00ff007b82 */ /* 0x000ee20000000800 */
[----:B-----5:R-:W-:Y:S01]  /*ed90*/  IMAD R35, R4, 0xda, RZ ;  /* 0x000000da04237824 */ /* 0x020fe200078e02ff */
[-C--:B------:R-:W-:Y:S01]  /*eda0*/  IADD3 R30, P6, R31, R72.reuse, RZ ;  /* 0x000000481f1e7210 */ /* 0x080fe20007fde0ff */
[----:B------:R4:W-:Y:S03]  /*edb0*/  STG.E.U16 desc[UR14][R18.64], R66 ;  /* 0x0000004212007986 */ /* 0x0009e6000c10150e */
[----:B------:R-:W-:-:S02]  /*edc0*/  IADD3 R28, P5, R35, R72, RZ ;  /* 0x00000048231c7210 */ /* 0x000fc40007fbe0ff */
[----:B------:R-:W5:Y:S01]  /*edd0*/  LDC R20, c[0x0][0x278] ;  /* 0x00009e00ff147b82 */ /* 0x000f620000000800 */
[-C--:B------:R-:W-:Y:S01]  /*ede0*/  LEA.HI.X.SX32 R31, R33, R73.reuse, 0x1, P6 ;  /* 0x00000049211f7211 */ /* 0x080fe200030f0eff */
[----:B0-----:R-:W-:Y:S01]  /*edf0*/  IMAD R33, R6, 0xde, RZ ;  /* 0x000000de06217824 */ /* 0x001fe200078e02ff */
[----:B------:R-:W-:Y:S01]  /*ee00*/  LEA.HI.X.SX32 R29, R29, R73, 0x1, P5 ;  /* 0x000000491d1d7211 */ /* 0x000fe200028f0eff */
[----:B-1----:R-:W-:-:S03]  /*ee10*/  IMAD R27, R75, 0x6f, RZ ;  /* 0x0000006f4b1b7824 */ /* 0x002fc600078e02ff */
[-C--:B----4-:R-:W-:Y:S01]  /*ee20*/  IADD3 R18, P5, R33, R72.reuse, RZ ;  /* 0x0000004821127210 */ /* 0x090fe20007fbe0ff */
[----:B------:R-:W0:Y:S01]  /*ee30*/  LDC R4, c[0x0][0x278] ;  /* 0x00009e00ff047b82 */ /* 0x000e220000000800 */
[----:B------:R3:W-:Y:S01]  /*ee40*/  STG.E.U16 desc[UR14][R28.64], R22 ;  /* 0x000000161c007986 */ /* 0x0007e2000c10150e */
[----:B--2---:R-:W-:Y:S01]  /*ee50*/  IMAD R35, R12, 0xe0, RZ ;  /* 0x000000e00c237824 */ /* 0x004fe200078e02ff */
[----:B------:R-:W-:Y:S01]  /*ee60*/  LEA.HI.X.SX32 R19, R27, R73, 0x1, P5 ;  /* 0x000000491b137211 */ /* 0x000fe200028f0eff */
[----:B------:R-:W-:Y:S01]  /*ee70*/  IMAD R27, R75, 0x71, RZ ;  /* 0x000000714b1b7824 */ /* 0x000fe200078e02ff */
[----:B------:R-:W-:Y:S03]  /*ee80*/  STG.E.U16 desc[UR14][R30.64], R67 ;  /* 0x000000431e007986 */ /* 0x000fe6000c10150e */
[----:B------:R-:W1:Y:S01]  /*ee90*/  LDC R14, c[0x0][0x278] ;  /* 0x00009e00ff0e7b82 */ /* 0x000e620000000800 */
[----:B------:R2:W-:Y:S01]  /*eea0*/  STG.E.U16 desc[UR14][R18.64], R32 ;  /* 0x0000002012007986 */ /* 0x0005e2000c10150e */
[----:B---3--:R-:W-:Y:S01]  /*eeb0*/  IMAD R29, R0, 0xe2, RZ ;  /* 0x000000e2001d7824 */ /* 0x008fe200078e02ff */
[----:B------:R-:W-:-:S05]  /*eec0*/  IADD3 R22, P4, R35, R72, RZ ;  /* 0x0000004823167210 */ /* 0x000fca0007f9e0ff */
[----:B------:R-:W3:Y:S01]  /*eed0*/  LDC R6, c[0x0][0x278] ;  /* 0x00009e00ff067b82 */ /* 0x000ee20000000800 */
[----:B-----5:R-:W-:Y:S01]  /*eee0*/  IMAD R33, R20, 0xe4, RZ ;  /* 0x000000e414217824 */ /* 0x020fe200078e02ff */
[-C--:B------:R-:W-:Y:S02]  /*eef0*/  IADD3 R26, P5, R29, R72.reuse, RZ ;  /* 0x000000481d1a7210 */ /* 0x080fe40007fbe0ff */
[-C--:B------:R-:W-:Y:S01]  /*ef00*/  LEA.HI.X.SX32 R23, R23, R73.reuse, 0x1, P4 ;  /* 0x0000004917177211 */ /* 0x080fe200020f0eff */
[----:B--2---:R-:W-:Y:S01]  /*ef10*/  IMAD R19, R75, 0x73, RZ ;  /* 0x000000734b137824 */ /* 0x004fe200078e02ff */
[----:B------:R-:W-:Y:S02]  /*ef20*/  IADD3 R24, P6, R33, R72, RZ ;  /* 0x0000004821187210 */ /* 0x000fe40007fde0ff */
[----:B------:R-:W2:Y:S01]  /*ef30*/  LDC R16, c[0x0][0x278] ;  /* 0x00009e00ff107b82 */ /* 0x000ea20000000800 */
[-C--:B------:R-:W-:Y:S01]  /*ef40*/  LEA.HI.X.SX32 R27, R27, R73.reuse, 0x1, P5 ;  /* 0x000000491b1b7211 */ /* 0x080fe200028f0eff */
[----:B------:R3:W-:Y:S01]  /*ef50*/  STG.E.U16 desc[UR14][R22.64], R68 ;  /* 0x0000004416007986 */ /* 0x0007e2000c10150e */
[----:B------:R-:W-:Y:S01]  /*ef60*/  PRMT R20, R68, 0x7632, R20 ;  /* 0x0000763244147816 */ /* 0x000fe20000000014 */
[----:B0-----:R-:W-:Y:S01]  /*ef70*/  IMAD R29, R4, 0xe6, RZ ;  /* 0x000000e6041d7824 */ /* 0x001fe200078e02ff */
[----:B------:R-:W-:-:S02]  /*ef80*/  LEA.HI.X.SX32 R25, R25, R73, 0x1, P6 ;  /* 0x0000004919197211 */ /* 0x000fc400030f0eff */
[----:B------:R-:W-:Y:S01]  /*ef90*/  PRMT R32, R71, 0x7632, R32 ;  /* 0x0000763247207816 */ /* 0x000fe20000000020 */
[----:B------:R-:W0:Y:S01]  /*efa0*/  LDC R0, c[0x0][0x278] ;  /* 0x00009e00ff007b82 */ /* 0x000e220000000800 */
[----:B------:R4:W-:Y:S01]  /*efb0*/  STG.E.U16 desc[UR14][R26.64], R20 ;  /* 0x000000141a007986 */ /* 0x0009e2000c10150e */
[----:B-1----:R-:W-:Y:S01]  /*efc0*/  IMAD R31, R14, 0xe8, RZ ;  /* 0x000000e80e1f7824 */ /* 0x002fe200078e02ff */
[-C--:B------:R-:W-:Y:S01]  /*efd0*/  IADD3 R18, P5, R29, R72.reuse, RZ ;  /* 0x000000481d127210 */ /* 0x080fe20007fbe0ff */
[----:B------:R-:W-:Y:S01]  /*efe0*/  IMAD R29, R75, 0x75, RZ ;  /* 0x000000754b1d7824 */ /* 0x000fe200078e02ff */
[----:B------:R-:W-:Y:S01]  /*eff0*/  STG.E.U16 desc[UR14][R24.64], R69 ;  /* 0x0000004518007986 */ /* 0x000fe2000c10150e */
[----:B------:R-:W-:Y:S02]  /*f000*/  PRMT R14, R70, 0x7632, R14 ;  /* 0x00007632460e7816 */ /* 0x000fe4000000000e */
[----:B------:R-:W1:Y:S01]  /*f010*/  LDC R12, c[0x0][0x278] ;  /* 0x00009e00ff0c7b82 */ /* 0x000e620000000800 */
[----:B------:R-:W5:Y:S01]  /*f020*/  LDS.128 R24, [R87] ;  /* 0x0000000057187984 */ /* 0x000f620000000c00 */
[----:B---3--:R-:W-:Y:S01]  /*f030*/  IMAD R23, R6, 0xea, RZ ;  /* 0x000000ea06177824 */ /* 0x008fe200078e02ff */
[----:B------:R-:W-:-:S02]  /*f040*/  IADD3 R22, P4, R31, R72, RZ ;  /* 0x000000481f167210 */ /* 0x000fc40007f9e0ff */
[-C--:B------:R-:W-:Y:S02]  /*f050*/  LEA.HI.X.SX32 R19, R19, R73.reuse, 0x1, P5 ;  /* 0x0000004913137211 */ /* 0x080fe400028f0eff */
[-C--:B------:R-:W-:Y:S01]  /*f060*/  IADD3 R28, P5, R23, R72.reuse, RZ ;  /* 0x00000048171c7210 */ /* 0x080fe20007fbe0ff */
[----:B------:R-:W3:Y:S01]  /*f070*/  LDC R30, c[0x0][0x278] ;  /* 0x00009e00ff1e7b82 */ /* 0x000ee20000000800 */
[----:B--2---:R-:W-:Y:S01]  /*f080*/  IMAD R33, R16, 0xec, RZ ;  /* 0x000000ec10217824 */ /* 0x004fe200078e02ff */
[-C--:B------:R-:W-:Y:S01]  /*f090*/  LEA.HI.X.SX32 R23, R11, R73.reuse, 0x1, P4 ;  /* 0x000000490b177211 */ /* 0x080fe200020f0eff */
[----:B------:R2:W-:Y:S01]  /*f0a0*/  STG.E.U16 desc[UR14][R18.64], R34 ;  /* 0x0000002212007986 */ /* 0x0005e2000c10150e */
[-C--:B------:R-:W-:Y:S01]  /*f0b0*/  LEA.HI.X.SX32 R29, R29, R73.reuse, 0x1, P5 ;  /* 0x000000491d1d7211 */ /* 0x080fe200028f0eff */
[----:B------:R-:W-:Y:S01]  /*f0c0*/  IMAD R11, R75, 0x77, RZ ;  /* 0x000000774b0b7824 */ /* 0x000fe200078e02ff */
[-C--:B----4-:R-:W-:Y:S01]  /*f0d0*/  IADD3 R20, P6, R33, R72.reuse, RZ ;  /* 0x0000004821147210 */ /* 0x090fe20007fde0ff */
[----:B------:R-:W-:Y:S01]  /*f0e0*/  STG.E.U16 desc[UR14][R22.64], R70 ;  /* 0x0000004616007986 */ /* 0x000fe2000c10150e */
[----:B------:R-:W4:Y:S01]  /*f0f0*/  LDC R4, c[0x0][0x278] ;  /* 0x00009e00ff047b82 */ /* 0x000f220000000800 */
[----:B0-----:R-:W-:Y:S01]  /*f100*/  IMAD R31, R0, 0xee, RZ ;  /* 0x000000ee001f7824 */ /* 0x001fe200078e02ff */
[----:B------:R-:W-:Y:S01]  /*f110*/  LEA.HI.X.SX32 R21, R21, R73, 0x1, P6 ;  /* 0x0000004915157211 */ /* 0x000fe200030f0eff */
[----:B------:R0:W-:Y:S03]  /*f120*/  STG.E.U16 desc[UR14][R28.64], R14 ;  /* 0x0000000e1c007986 */ /* 0x0001e6000c10150e */
[----:B--2---:R-:W-:-:S02]  /*f130*/  IADD3 R18, P4, R31, R72, RZ ;  /* 0x000000481f127210 */ /* 0x004fc40007f9e0ff */
[----:B------:R-:W2:Y:S01]  /*f140*/  LDC R6, c[0x0][0x278] ;  /* 0x00009e00ff067b82 */ /* 0x000ea20000000800 */
[----:B-1----:R-:W-:Y:S01]  /*f150*/  IMAD R19, R12, 0xf0, RZ ;  /* 0x000000f00c137824 */ /* 0x002fe200078e02ff */
[----:B------:R1:W-:Y:S04]  /*f160*/  STG.E.U16 desc[UR14][R20.64], R71 ;  /* 0x0000004714007986 */ /* 0x0003e8000c10150e */
[----:B0-----:R-:W-:Y:S02]  /*f170*/  IADD3 R14, P5, R19, R72, RZ ;  /* 0x00000048130e7210 */ /* 0x001fe40007fbe0ff */
[----:B------:R-:W0:Y:S01]  /*f180*/  LDC R0, c[0x0][0x278] ;  /* 0x00009e00ff007b82 */ /* 0x000e220000000800 */
[----:B---3--:R-:W-:Y:S01]  /*f190*/  IMAD R23, R30, 0xf2, RZ ;  /* 0x000000f21e177824 */ /* 0x008fe200078e02ff */
[-C--:B------:R-:W-:Y:S01]  /*f1a0*/  LEA.HI.X.SX32 R19, R11, R73.reuse, 0x1, P4 ;  /* 0x000000490b137211 */ /* 0x080fe200020f0eff */
[----:B------:R-:W-:Y:S01]  /*f1b0*/  IMAD R11, R75, 0x79, RZ ;  /* 0x000000794b0b7824 */ /* 0x000fe200078e02ff */
[----:B------:R-:W-:-:S02]  /*f1c0*/  LEA.HI.X.SX32 R15, R15, R73, 0x1, P5 ;  /* 0x000000490f0f7211 */ /* 0x000fc400028f0eff */
[-C--:B-1----:R-:W-:Y:S01]  /*f1d0*/  IADD3 R20, P4, R23, R72.reuse, RZ ;  /* 0x0000004817147210 */ /* 0x082fe20007f9e0ff */
[----:B------:R1:W-:Y:S01]  /*f1e0*/  STG.E.U16 desc[UR14][R18.64], R32 ;  /* 0x0000002012007986 */ /* 0x0003e2000c10150e */
[----:B------:R-:W3:Y:S01]  /*f1f0*/  LDC R16, c[0x0][0x278] ;  /* 0x00009e00ff107b82 */ /* 0x000ee20000000800 */
[----:B----4-:R-:W-:Y:S02]  /*f200*/  IMAD R21, R4, 0xf4, RZ ;  /* 0x000000f404157824 */ /* 0x010fe400078e02ff */
[----:B-----5:R-:W-:Y:S03]  /*f210*/  STG.E.U16 desc[UR14][R14.64], R24 ;  /* 0x000000180e007986 */ /* 0x020fe6000c10150e */
[-C--:B------:R-:W-:Y:S02]  /*f220*/  IADD3 R12, P5, R21, R72.reuse, RZ ;  /* 0x00000048150c7210 */ /* 0x080fe40007fbe0ff */
[----:B------:R-:W4:Y:S01]  /*f230*/  LDC R22, c[0x0][0x278] ;  /* 0x00009e00ff167b82 */ /* 0x000f220000000800 */
[----:B--2---:R-:W-:Y:S01]  /*f240*/  IMAD R29, R6, 0xf6, RZ ;  /* 0x000000f6061d7824 */ /* 0x004fe200078e02ff */
[----:B------:R-:W-:Y:S01]  /*f250*/  LEA.HI.X.SX32 R21, R11, R73, 0x1, P4 ;  /* 0x000000490b157211 */ /* 0x000fe200020f0eff */
[----:B------:R-:W-:Y:S01]  /*f260*/  IMAD R11, R75, 0x7b, RZ ;  /* 0x0000007b4b0b7824 */ /* 0x000fe200078e02ff */
[----:B-1----:R-:W-:Y:S01]  /*f270*/  PRMT R19, R24, 0x7632, R19 ;  /* 0x0000763218137816 */ /* 0x002fe20000000013 */
[----:B------:R-:W-:Y:S01]  /*f280*/  IMAD.SHL.U32 R6, R218, 0x2, RZ ;  /* 0x00000002da067824 */ /* 0x000fe200078e00ff */
[----:B------:R-:W-:-:S02]  /*f290*/  IADD3 R18, P4, R29, R72, RZ ;  /* 0x000000481d127210 */ /* 0x000fc40007f9e0ff */
[----:B------:R-:W1:Y:S01]  /*f2a0*/  LDC R23, c[0x0][0x278] ;  /* 0x00009e00ff177b82 */ /* 0x000e620000000800 */
[----:B0-----:R-:W-:Y:S01]  /*f2b0*/  IMAD R31, R0, 0xf8, RZ ;  /* 0x000000f8001f7824 */ /* 0x001fe200078e02ff */
[-C--:B------:R-:W-:Y:S01]  /*f2c0*/  LEA.HI.X.SX32 R13, R13, R73.reuse, 0x1, P5 ;  /* 0x000000490d0d7211 */ /* 0x080fe200028f0eff */
[----:B------:R0:W-:Y:S01]  /*f2d0*/  STG.E.U16 desc[UR14][R20.64], R19 ;  /* 0x0000001314007986 */ /* 0x0001e2000c10150e */
[----:B------:R-:W-:Y:S02]  /*f2e0*/  PRMT R0, R25, 0x7632, R0 ;  /* 0x0000763219007816 */ /* 0x000fe40000000000 */
[----:B------:R-:W-:Y:S01]  /*f2f0*/  IADD3 R4, P5, R31, R72, RZ ;  /* 0x000000481f047210 */ /* 0x000fe20007fbe0ff */
[----:B------:R2:W-:Y:S01]  /*f300*/  STG.E.U16 desc[UR14][R12.64], R25 ;  /* 0x000000190c007986 */ /* 0x0005e2000c10150e */
[----:B---3--:R-:W-:Y:S01]  /*f310*/  IMAD R29, R16, 0xfa, RZ ;  /* 0x000000fa101d7824 */ /* 0x008fe200078e02ff */
[----:B------:R-:W-:Y:S02]  /*f320*/  LOP3.LUT R6, R6, 0x1f8, RZ, 0xc0, !PT ;  /* 0x000001f806067812 */ /* 0x000fe400078ec0ff */
[----:B------:R-:W-:-:S02]  /*f330*/  LEA.HI.X.SX32 R5, R5, R73, 0x1, P5 ;  /* 0x0000004905057211 */ /* 0x000fc400028f0eff */
[-C--:B0-----:R-:W-:Y:S01]  /*f340*/  LEA.HI.X.SX32 R19, R11, R73.reuse, 0x1, P4 ;  /* 0x000000490b137211 */ /* 0x081fe200020f0eff */
[----:B----4-:R-:W-:Y:S01]  /*f350*/  IMAD R15, R22, 0xfc, RZ ;  /* 0x000000fc160f7824 */ /* 0x010fe200078e02ff */
[-C--:B------:R-:W-:Y:S01]  /*f360*/  IADD3 R14, P4, R29, R72.reuse, RZ ;  /* 0x000000481d0e7210 */ /* 0x080fe20007f9e0ff */
[----:B------:R-:W-:Y:S02]  /*f370*/  IMAD R11, R75, 0x7d, RZ ;  /* 0x0000007d4b0b7824 */ /* 0x000fe400078e02ff */
[----:B------:R0:W-:Y:S01]  /*f380*/  STG.E.U16 desc[UR14][R18.64], R0 ;  /* 0x0000000012007986 */ /* 0x0001e2000c10150e */
[----:B--2---:R-:W-:Y:S01]  /*f390*/  IADD3 R12, P5, R15, R72, RZ ;  /* 0x000000480f0c7210 */ /* 0x004fe20007fbe0ff */
[----:B------:R-:W-:Y:S01]  /*f3a0*/  IMAD R75, R75, 0x7f, RZ ;  /* 0x0000007f4b4b7824 */ /* 0x000fe200078e02ff */
[-C--:B------:R-:W-:Y:S01]  /*f3b0*/  LEA.HI.X.SX32 R15, R11, R73.reuse, 0x1, P4 ;  /* 0x000000490b0f7211 */ /* 0x080fe200020f0eff */
[----:B-1----:R-:W-:Y:S01]  /*f3c0*/  IMAD R23, R23, 0xfe, RZ ;  /* 0x000000fe17177824 */ /* 0x002fe200078e02ff */
[----:B------:R1:W-:Y:S01]  /*f3d0*/  STG.E.U16 desc[UR14][R4.64], R26 ;  /* 0x0000001a04007986 */ /* 0x0003e2000c10150e */
[----:B------:R-:W-:-:S02]  /*f3e0*/  LEA.HI.X.SX32 R13, R17, R73, 0x1, P5 ;  /* 0x00000049110d7211 */ /* 0x000fc400028f0eff */
[----:B------:R-:W-:Y:S01]  /*f3f0*/  FSEL R11, R10, -INF , P2 ;  /* 0xff8000000a0b7808 */ /* 0x000fe20001000000 */
[----:B------:R-:W-:Y:S01]  /*f400*/  FFMA R10, R86, 0.69314718246459960938, R9 ;  /* 0x3f317218560a7823 */ /* 0x000fe20000000009 */
[----:B------:R-:W-:Y:S02]  /*f410*/  IADD3 R16, P4, R23, R72, RZ ;  /* 0x0000004817107210 */ /* 0x000fe40007f9e0ff */
[----:B0-----:R-:W-:Y:S01]  /*f420*/  PRMT R19, R26, 0x7632, R19 ;  /* 0x000076321a137816 */ /* 0x001fe20000000013 */
[----:B------:R-:W-:Y:S01]  /*f430*/  FFMA R11, R11, 0.69314718246459960938, R8 ;  /* 0x3f3172180b0b7823 */ /* 0x000fe20000000008 */
[----:B------:R-:W-:Y:S01]  /*f440*/  LEA.HI.X.SX32 R17, R75, R73, 0x1, P4 ;  /* 0x000000494b117211 */ /* 0x000fe200020f0eff */
[----:B------:R-:W0:Y:S01]  /*f450*/  LDC.64 R8, c[0x0][0x230] ;  /* 0x00008c00ff087b82 */ /* 0x000e220000000a00 */
[C---:B------:R-:W-:Y:S01]  /*f460*/  IMAD.HI R0, R216.reuse, 0x4, RZ ;  /* 0x00000004d8007827 */ /* 0x040fe200078e02ff */
[----:B------:R2:W-:Y:S03]  /*f470*/  STG.E.U16 desc[UR14][R14.64], R19 ;  /* 0x000000130e007986 */ /* 0x0005e6000c10150e */
[----:B-1----:R-:W-:Y:S01]  /*f480*/  IMAD.SHL.U32 R5, R216, 0x4, RZ ;  /* 0x00000004d8057824 */ /* 0x002fe200078e00ff */
[----:B------:R-:W-:Y:S01]  /*f490*/  STG.E.U16 desc[UR14][R12.64], R27 ;  /* 0x0000001b0c007986 */ /* 0x000fe2000c10150e */
[----:B--2---:R-:W-:-:S05]  /*f4a0*/  PRMT R15, R27, 0x7632, R15 ;  /* 0x000076321b0f7816 */ /* 0x004fca000000000f */
[----:B------:R-:W-:Y:S01]  /*f4b0*/  STG.E.U16 desc[UR14][R16.64], R15 ;  /* 0x0000000f10007986 */ /* 0x000fe2000c10150e */
[----:B------:R-:W-:Y:S01]  /*f4c0*/  BAR.SYNC.DEFER_BLOCKING 0x0 ;  /* 0x0000000000007b1d */ /* 0x000fe20000010000 */
[----:B0-----:R-:W-:-:S04]  /*f4d0*/  IADD3 R4, P0, P1, R5, UR6, R8 ;  /* 0x0000000605047c10 */ /* 0x001fc8000f91e008 */
[----:B------:R-:W-:Y:S01]  /*f4e0*/  IADD3.X R5, R0, UR5, R9, P0, P1 ;  /* 0x0000000500057c10 */ /* 0x000fe200087e2409 */
[----:B------:R-:W-:Y:S04]  /*f4f0*/  STS.64 [R6+UR7], R10 ;  /* 0x0000000a06007988 */ /* 0x000fe80008000a07 */
[----:B------:R-:W-:Y:S01]  /*f500*/  STS.64 [R6+UR7+0x200], R82 ;  /* 0x0002005206007988 */ /* 0x000fe20008000a07 */
[----:B------:R-:W-:Y:S06]  /*f510*/  BAR.SYNC.DEFER_BLOCKING 0x0 ;  /* 0x0000000000007b1d */ /* 0x000fec0000010000 */
[----:B------:R-:W0:Y:S04]  /*f520*/  LDS R3, [R3] ;  /* 0x0000000003037984 */ /* 0x000e280000000800 */
[----:B0-----:R-:W-:Y:S01]  /*f530*/  STG.E desc[UR14][R4.64], R3 ;  /* 0x0000000304007986 */ /* 0x001fe2000c10190e */
[----:B------:R-:W-:Y:S05]  /*f540*/  EXIT ;  /* 0x000000000000794d */ /* 0x000fea0003800000 */
.L_x_2:
[----:B------:R-:W-:-:S00]  /*f550*/  BRA `(.L_x_2) ;  /* 0xfffffffc00fc7947 */ /* 0x000fc0000383ffff */
[----:B------:R-:W-:-:S00]  /*f560*/  NOP ;  /* 0x0000000000007918 */ /* 0x000fc00000000000 */
        /* <DEDUP_REMOVED lines=9> */
.L_x_3:


//--------------------- .nv.global.init           --------------------------
	.section	.nv.global.init,"aw",@progbits
.nv.global.init:
	.type		_$_str,@object
	.size		_$_str,(.L_0 - _$_str)
_$_str:
        /*0000*/ 	.byte	0x5f, 0x5f, 0x43, 0x55, 0x44, 0x41, 0x5f, 0x46, 0x54, 0x5a, 0x00
.L_0:


//--------------------- .nv.shared.attn_fwd       --------------------------
	.section	.nv.shared.attn_fwd,"aw",@nobits
	.sectionflags	@""
	.align	16
	.zero		1024


//--------------------- .nv.shared.reserved.0     --------------------------
	.section	.nv.shared.reserved.0,"aw",@nobits
	.weak		__nv_reservedSMEM_offset_0_alias
	.size		__nv_reservedSMEM_offset_0_alias, 0, 0
	.other		__nv_reservedSMEM_offset_0_alias,@"STO_CUDA_RESERVED_SHARED STV_DEFAULT"
__nv_reservedSMEM_offset_0_alias:
	.zero		0


//--------------------- .nv.constant0.attn_fwd    --------------------------
	.section	.nv.constant0.attn_fwd,"a",@progbits
	.sectionflags	@""
	.align	4
.nv.constant0.attn_fwd:
	.zero		664


//--------------------- SYMBOLS --------------------------

	.type		.nv.reservedSmem.offset0,@object
	.size		.nv.reservedSmem.offset0,0x4
